# CuTe-DSL kernel — source=fa4 family=fa4_fwd_sm100
# config = {"dtype": "BFloat16", "causal": true, "use_2cta": false, "q_stage": 1, "head_dim": 64}


// ===== COMPILED SASS (sm_100a) =====

	.target	sm_100a

	.elftype	@"ET_EXEC"


//--------------------- .note.nv.tkinfo           --------------------------
	.section	.note.nv.tkinfo,"",@"SHT_NOTE"
	.sectionflags	@"SHF_NOTE_NV_TKINFO"
	.tkinfo
        /*0018*/ 	.word	0x00000081
        /*0030*/ 	.string	""
        /*0030*/ 	.string	"ptxas"
        /*0030*/ 	.string	"Cuda compilation tools, release 12.9, V12.9.83"
        /*0030*/ 	.string	"Build system must define TOOLS_VERSION_EXTENDED"
        /*0030*/ 	.string	"-O 3 -arch sm_100a "



//--------------------- .note.nv.cuver            --------------------------
	.section	.note.nv.cuver,"",@"SHT_NOTE"
	.sectionflags	@"SHF_NOTE_NV_CUVER"
        /*0018*/ 	.short	0x0001
        /*001a*/ 	.short	0x0064
        /*001c*/ 	.short	0x0001
        /*001e*/ 	.short	0x0000
        /*0020*/ 	.short	0x0001
        /*0022*/ 	.short	0x0000


//--------------------- .nv.info                  --------------------------
	.section	.nv.info,"",@"SHT_CUDA_INFO"
	.align	4


	//----- nvinfo : EIATTR_REGCOUNT
	.align		4
        /*0000*/ 	.byte	0x04, 0x2f
        /*0002*/ 	.short	(.L_4 - .L_3)
	.align		4
.L_3:
        /*0004*/ 	.word	index@(kernel_cutlass_kernel_flash_attncuteflash_fwd_sm100FlashAttentionForwardSm100_object_at__tensor0000o6411101213_tensor0000o6411101213_tensor0000o6410111213_tensor0000o6411101213_tensorptrf_0)
        /*0008*/ 	.word	0x00000080


	//----- nvinfo : EIATTR_FRAME_SIZE
	.align		4
.L_4:
        /*000c*/ 	.byte	0x04, 0x11
        /*000e*/ 	.short	(.L_6 - .L_5)
	.align		4
.L_5:
        /*0010*/ 	.word	index@($__internal_2_$__cuda_sm10x_tcgen05_guardrail_trap_unallocated_columns_being_dealloced)
        /*0014*/ 	.word	0x00000000


	//----- nvinfo : EIATTR_FRAME_SIZE
	.align		4
.L_6:
        /*0018*/ 	.byte	0x04, 0x11
        /*001a*/ 	.short	(.L_8 - .L_7)
	.align		4
.L_7:
        /*001c*/ 	.word	index@($__internal_1_$__cuda_sm10x_tcgen05_guardrail_trap_phase_invalid_during_alloc)
        /*0020*/ 	.word	0x00000000


	//----- nvinfo : EIATTR_FRAME_SIZE
	.align		4
.L_8:
        /*0024*/ 	.byte	0x04, 0x11
        /*0026*/ 	.short	(.L_10 - .L_9)
	.align		4
.L_9:
        /*0028*/ 	.word	index@($__internal_0_$__cuda_sm10x_tcgen05_guardrail_trap_col_being_dealloced_not_returned_by_alloc)
        /*002c*/ 	.word	0x00000000


	//----- nvinfo : EIATTR_FRAME_SIZE
	.align		4
.L_10:
        /*0030*/ 	.byte	0x04, 0x11
        /*0032*/ 	.short	(.L_12 - .L_11)
	.align		4
.L_11:
        /*0034*/ 	.word	index@(kernel_cutlass_kernel_flash_attncuteflash_fwd_sm100FlashAttentionForwardSm100_object_at__tensor0000o6411101213_tensor0000o6411101213_tensor0000o6410111213_tensor0000o6411101213_tensorptrf_0)
        /*0038*/ 	.word	0x00000000


	//----- nvinfo : EIATTR_MIN_STACK_SIZE
	.align		4
.L_12:
        /*003c*/ 	.byte	0x04, 0x12
        /*003e*/ 	.short	(.L_14 - .L_13)
	.align		4
.L_13:
        /*0040*/ 	.word	index@(kernel_cutlass_kernel_flash_attncuteflash_fwd_sm100FlashAttentionForwardSm100_object_at__tensor0000o6411101213_tensor0000o6411101213_tensor0000o6410111213_tensor0000o6411101213_tensorptrf_0)
        /*0044*/ 	.word	0x00000000
.L_14:


//--------------------- .nv.info.kernel_cutlass_kernel_flash_attncuteflash_fwd_sm100FlashAttentionForwardSm100_object_at__tensor0000o6411101213_tensor0000o6411101213_tensor0000o6410111213_tensor0000o6411101213_tensorptrf_0 --------------------------
	.section	.nv.info.kernel_cutlass_kernel_flash_attncuteflash_fwd_sm100FlashAttentionForwardSm100_object_at__tensor0000o6411101213_tensor0000o6411101213_tensor0000o6410111213_tensor0000o6411101213_tensorptrf_0,"",@"SHT_CUDA_INFO"
	.sectionflags	@""
	.align	4


	//----- nvinfo : EIATTR_CUDA_API_VERSION
	.align		4
        /*0000*/ 	.byte	0x04, 0x37
        /*0002*/ 	.short	(.L_16 - .L_15)
.L_15:
        /*0004*/ 	.word	0x00000081


	//----- nvinfo : EIATTR_KPARAM_INFO
	.align		4
.L_16:
        /*0008*/ 	.byte	0x04, 0x17
        /*000a*/ 	.short	(.L_18 - .L_17)
.L_17:
        /*000c*/ 	.word	0x00000000
        /*0010*/ 	.short	0x0018
        /*0012*/ 	.short	0x02e4
        /*0014*/ 	.byte	0x00, 0xf0, 0x11, 0x00


	//----- nvinfo : EIATTR_KPARAM_INFO
	.align		4
.L_18:
        /*0018*/ 	.byte	0x04, 0x17
        /*001a*/ 	.short	(.L_20 - .L_19)
.L_19:
        /*001c*/ 	.word	0x00000000
        /*0020*/ 	.short	0x0017
        /*0022*/ 	.short	0x02d8
        /*0024*/ 	.byte	0x00, 0xf0, 0x31, 0x00


	//----- nvinfo : EIATTR_KPARAM_INFO
	.align		4
.L_20:
        /*0028*/ 	.byte	0x04, 0x17
        /*002a*/ 	.short	(.L_22 - .L_21)
.L_21:
        /*002c*/ 	.word	0x00000000
        /*0030*/ 	.short	0x0016
        /*0032*/ 	.short	0x02d4
        /*0034*/ 	.byte	0x00, 0xf0, 0x11, 0x00


	//----- nvinfo : EIATTR_KPARAM_INFO
	.align		4
.L_22:
        /*0038*/ 	.byte	0x04, 0x17
        /*003a*/ 	.short	(.L_24 - .L_23)
.L_23:
        /*003c*/ 	.word	0x00000000
        /*0040*/ 	.short	0x0015
        /*0042*/ 	.short	0x02c8
        /*0044*/ 	.byte	0x00, 0xf0, 0x31, 0x00


	//----- nvinfo : EIATTR_KPARAM_INFO
	.align		4
.L_24:
        /*0048*/ 	.byte	0x04, 0x17
        /*004a*/ 	.short	(.L_26 - .L_25)
.L_25:
        /*004c*/ 	.word	0x00000000
        /*0050*/ 	.short	0x0014
        /*0052*/ 	.short	0x02bc
        /*0054*/ 	.byte	0x00, 0xf0, 0x31, 0x00


	//----- nvinfo : EIATTR_KPARAM_INFO
	.align		4
.L_26:
        /*0058*/ 	.byte	0x04, 0x17
        /*005a*/ 	.short	(.L_28 - .L_27)
.L_27:
        /*005c*/ 	.word	0x00000000
        /*0060*/ 	.short	0x0013
        /*0062*/ 	.short	0x02b0
        /*0064*/ 	.byte	0x00, 0xf0, 0x31, 0x00


	//----- nvinfo : EIATTR_KPARAM_INFO
	.align		4
.L_28:
        /*0068*/ 	.byte	0x04, 0x17
        /*006a*/ 	.short	(.L_30 - .L_29)
.L_29:
        /*006c*/ 	.word	0x00000000
        /*0070*/ 	.short	0x0012
        /*0072*/ 	.short	0x02a4
        /*0074*/ 	.byte	0x00, 0xf0, 0x31, 0x00


	//----- nvinfo : EIATTR_KPARAM_INFO
	.align		4
.L_30:
        /*0078*/ 	.byte	0x04, 0x17
        /*007a*/ 	.short	(.L_32 - .L_31)
.L_31:
        /*007c*/ 	.word	0x00000000
        /*0080*/ 	.short	0x0011
        /*0082*/ 	.short	0x02a0
        /*0084*/ 	.byte	0x00, 0xf0, 0x11, 0x00


	//----- nvinfo : EIATTR_KPARAM_INFO
	.align		4
.L_32:
        /*0088*/ 	.byte	0x04, 0x17
        /*008a*/ 	.short	(.L_34 - .L_33)
.L_33:
        /*008c*/ 	.word	0x00000000
        /*0090*/ 	.short	0x0010
        /*0092*/ 	.short	0x029c
        /*0094*/ 	.byte	0x00, 0xf0, 0x11, 0x00


	//----- nvinfo : EIATTR_KPARAM_INFO
	.align		4
.L_34:
        /*0098*/ 	.byte	0x04, 0x17
        /*009a*/ 	.short	(.L_36 - .L_35)
.L_35:
        /*009c*/ 	.word	0x00000000
        /*00a0*/ 	.short	0x000f
        /*00a2*/ 	.short	0x0298
        /*00a4*/ 	.byte	0x00, 0xf0, 0x11, 0x00


	//----- nvinfo : EIATTR_KPARAM_INFO
	.align		4
.L_36:
        /*00a8*/ 	.byte	0x04, 0x17
        /*00aa*/ 	.short	(.L_38 - .L_37)
.L_37:
        /*00ac*/ 	.word	0x00000000
        /*00b0*/ 	.short	0x000e
        /*00b2*/ 	.short	0x0294
        /*00b4*/ 	.byte	0x00, 0xf0, 0x11, 0x00


	//----- nvinfo : EIATTR_KPARAM_INFO
	.align		4
.L_38:
        /*00b8*/ 	.byte	0x04, 0x17
        /*00ba*/ 	.short	(.L_40 - .L_39)
.L_39:
        /*00bc*/ 	.word	0x00000000
        /*00c0*/ 	.short	0x000d
        /*00c2*/ 	.short	0x0290
        /*00c4*/ 	.byte	0x00, 0xf0, 0x11, 0x00


	//----- nvinfo : EIATTR_KPARAM_INFO
	.align		4
.L_40:
        /*00c8*/ 	.byte	0x04, 0x17
        /*00ca*/ 	.short	(.L_42 - .L_41)
.L_41:
        /*00cc*/ 	.word	0x00000000
        /*00d0*/ 	.short	0x000c
        /*00d2*/ 	.short	0x028c
        /*00d4*/ 	.byte	0x00, 0xf0, 0x11, 0x00


	//----- nvinfo : EIATTR_KPARAM_INFO
	.align		4
.L_42:
        /*00d8*/ 	.byte	0x04, 0x17
        /*00da*/ 	.short	(.L_44 - .L_43)
.L_43:
        /*00dc*/ 	.word	0x00000000
        /*00e0*/ 	.short	0x000b
        /*00e2*/ 	.short	0x0287
        /*00e4*/ 	.byte	0x00, 0xf0, 0x0d, 0x00


	//----- nvinfo : EIATTR_KPARAM_INFO
	.align		4
.L_44:
        /*00e8*/ 	.byte	0x04, 0x17
        /*00ea*/ 	.short	(.L_46 - .L_45)
.L_45:
        /*00ec*/ 	.word	0x00000000
        /*00f0*/ 	.short	0x000a
        /*00f2*/ 	.short	0x0284
        /*00f4*/ 	.byte	0x00, 0xf0, 0x0d, 0x00


	//----- nvinfo : EIATTR_KPARAM_INFO
	.align		4
.L_46:
        /*00f8*/ 	.byte	0x04, 0x17
        /*00fa*/ 	.short	(.L_48 - .L_47)
.L_47:
        /*00fc*/ 	.word	0x00000000
        /*0100*/ 	.short	0x0009
        /*0102*/ 	.short	0x0280
        /*0104*/ 	.byte	0x00, 0xf0, 0x11, 0x00


	//----- nvinfo : EIATTR_KPARAM_INFO
	.align		4
.L_48:
        /*0108*/ 	.byte	0x04, 0x17
        /*010a*/ 	.short	(.L_50 - .L_49)
.L_49:
        /*010c*/ 	.word	0x00000000
        /*0110*/ 	.short	0x0008
        /*0112*/ 	.short	0x0200
        /*0114*/ 	.byte	0x00, 0xf0, 0x01, 0x02


	//----- nvinfo : EIATTR_KPARAM_INFO
	.align		4
.L_50:
        /*0118*/ 	.byte	0x04, 0x17
        /*011a*/ 	.short	(.L_52 - .L_51)
.L_51:
        /*011c*/ 	.word	0x00000000
        /*0120*/ 	.short	0x0007
        /*0122*/ 	.short	0x0180
        /*0124*/ 	.byte	0x00, 0xf0, 0x01, 0x02


	//----- nvinfo : EIATTR_KPARAM_INFO
	.align		4
.L_52:
        /*0128*/ 	.byte	0x04, 0x17
        /*012a*/ 	.short	(.L_54 - .L_53)
.L_53:
        /*012c*/ 	.word	0x00000000
        /*0130*/ 	.short	0x0006
        /*0132*/ 	.short	0x0100
        /*0134*/ 	.byte	0x00, 0xf0, 0x01, 0x02


	//----- nvinfo : EIATTR_KPARAM_INFO
	.align		4
.L_54:
        /*0138*/ 	.byte	0x04, 0x17
        /*013a*/ 	.short	(.L_56 - .L_55)
.L_55:
        /*013c*/ 	.word	0x00000000
        /*0140*/ 	.short	0x0005
        /*0142*/ 	.short	0x0080
        /*0144*/ 	.byte	0x00, 0xf0, 0x01, 0x02


	//----- nvinfo : EIATTR_KPARAM_INFO
	.align		4
.L_56:
        /*0148*/ 	.byte	0x04, 0x17
        /*014a*/ 	.short	(.L_58 - .L_57)
.L_57:
        /*014c*/ 	.word	0x00000000
        /*0150*/ 	.short	0x0004
        /*0152*/ 	.short	0x0030
        /*0154*/ 	.byte	0x00, 0xf0, 0xa1, 0x00


	//----- nvinfo : EIATTR_KPARAM_INFO
	.align		4
.L_58:
        /*0158*/ 	.byte	0x04, 0x17
        /*015a*/ 	.short	(.L_60 - .L_59)
.L_59:
        /*015c*/ 	.word	0x00000000
        /*0160*/ 	.short	0x0003
        /*0162*/ 	.short	0x0024
        /*0164*/ 	.byte	0x00, 0xf0, 0x31, 0x00


	//----- nvinfo : EIATTR_KPARAM_INFO
	.align		4
.L_60:
        /*0168*/ 	.byte	0x04, 0x17
        /*016a*/ 	.short	(.L_62 - .L_61)
.L_61:
        /*016c*/ 	.word	0x00000000
        /*0170*/ 	.short	0x0002
        /*0172*/ 	.short	0x0018
        /*0174*/ 	.byte	0x00, 0xf0, 0x31, 0x00


	//----- nvinfo : EIATTR_KPARAM_INFO
	.align		4
.L_62:
        /*0178*/ 	.byte	0x04, 0x17
        /*017a*/ 	.short	(.L_64 - .L_63)
.L_63:
        /*017c*/ 	.word	0x00000000
        /*0180*/ 	.short	0x0001
        /*0182*/ 	.short	0x000c
        /*0184*/ 	.byte	0x00, 0xf0, 0x31, 0x00


	//----- nvinfo : EIATTR_KPARAM_INFO
	.align		4
.L_64:
        /*0188*/ 	.byte	0x04, 0x17
        /*018a*/ 	.short	(.L_66 - .L_65)
.L_65:
        /*018c*/ 	.word	0x00000000
        /*0190*/ 	.short	0x0000
        /*0192*/ 	.short	0x0000
        /*0194*/ 	.byte	0x00, 0xf0, 0x31, 0x00


	//----- nvinfo : EIATTR_AT_ENTRY_FRAGMENTS
	.align		4
.L_66:
        /*0198*/ 	.byte	0x04, 0x4f
        /*019a*/ 	.short	(.L_68 - .L_67)


	//   ....[0]....
.L_67:
        /*019c*/ 	.word	0x00000004


	//----- nvinfo : EIATTR_RESERVED_SMEM_USED
	.align		4
.L_68:
        /*01a0*/ 	.byte	0x01, 0x41
	.zero		2


	//----- nvinfo : EIATTR_SPARSE_MMA_MASK
	.align		4
        /*01a4*/ 	.byte	0x03, 0x50
        /*01a6*/ 	.short	0x0000


	//----- nvinfo : EIATTR_TCGEN05_1CTA_USED
	.align		4
        /*01a8*/ 	.byte	0x01, 0x51
	.zero		2


	//----- nvinfo : EIATTR_MAXREG_COUNT
	.align		4
        /*01ac*/ 	.byte	0x03, 0x1b
        /*01ae*/ 	.short	0x0080


	//----- nvinfo : EIATTR_NUM_BARRIERS
	.align		4
        /*01b0*/ 	.byte	0x02, 0x4c
        /*01b2*/ 	.byte	0x10
	.zero		1


	//----- nvinfo : EIATTR_INT_WARP_WIDE_INSTR_OFFSETS
	.align		4
        /*01b4*/ 	.byte	0x04, 0x31
        /*01b6*/ 	.short	(.L_70 - .L_69)


	//   ....[0]....
.L_69:
        /*01b8*/ 	.word	0x00002770


	//   ....[1]....
        /*01bc*/ 	.word	0x000027a0


	//----- nvinfo : EIATTR_COOP_GROUP_MASK_REGIDS
	.align		4
.L_70:
        /*01c0*/ 	.byte	0x04, 0x29
        /*01c2*/ 	.short	(.L_72 - .L_71)


	//   ....[0]....
.L_71:
        /*01c4*/ 	.word	0xffffffff


	//   ....[1]....
        /*01c8*/ 	.word	0xffffffff


	//   ....[2]....
        /*01cc*/ 	.word	0xffffffff


	//   ....[3]....
        /*01d0*/ 	.word	0xffffffff


	//   ....[4]....
        /*01d4*/ 	.word	0xffffffff


	//   ....[5]....
        /*01d8*/ 	.word	0xffffffff


	//   ....[6]....
        /*01dc*/ 	.word	0xffffffff


	//   ....[7]....
        /*01e0*/ 	.word	0xffffffff


	//   ....[8]....
        /*01e4*/ 	.word	0xffffffff


	//----- nvinfo : EIATTR_COOP_GROUP_INSTR_OFFSETS
	.align		4
.L_72:
        /*01e8*/ 	.byte	0x04, 0x28
        /*01ea*/ 	.short	(.L_74 - .L_73)


	//   ....[0]....
.L_73:
        /*01ec*/ 	.word	0x00000c20


	//   ....[1]....
        /*01f0*/ 	.word	0x00000ee0


	//   ....[2]....
        /*01f4*/ 	.word	0x00001040


	//   ....[3]....
        /*01f8*/ 	.word	0x00002610


	//   ....[4]....
        /*01fc*/ 	.word	0x00002850


	//   ....[5]....
        /*0200*/ 	.word	0x000062e0


	//   ....[6]....
        /*0204*/ 	.word	0x00008680


	//   ....[7]....
        /*0208*/ 	.word	0x0000a750


	//   ....[8]....
        /*020c*/ 	.word	0x0000b400


	//----- nvinfo : EIATTR_REG_RECONFIG
	.align		4
.L_74:
        /*0210*/ 	.byte	0x01, 0x54
	.zero		2


	//----- nvinfo : EIATTR_VRC_CTA_INIT_COUNT
	.align		4
        /*0214*/ 	.byte	0x02, 0x4a
        /*0216*/ 	.byte	0x80
	.zero		1


	//----- nvinfo : EIATTR_MBARRIER_INSTR_OFFSETS
	.align		4
        /*0218*/ 	.byte	0x04, 0x39
        /*021a*/ 	.short	(.L_76 - .L_75)


	//   ....[0]....
.L_75:
        /*021c*/ 	.word	0x00000300
        /*0220*/ 	.word	0x000000ff
        /*0224*/ 	.word	0x00000000
        /*0228*/ 	.short	0x0100
        /*022a*/ 	.byte	0x04
	.zero		1


	//   ....[1]....
        /*022c*/ 	.word	0x00000310
        /*0230*/ 	.word	0x000000ff
        /*0234*/ 	.word	0x00000008
        /*0238*/ 	.short	0x0100
        /*023a*/ 	.byte	0x04
	.zero		1


	//   ....[2]....
        /*023c*/ 	.word	0x00000320
        /*0240*/ 	.word	0x000000ff
        /*0244*/ 	.word	0x00000010
        /*0248*/ 	.short	0x0100
        /*024a*/ 	.byte	0x04
	.zero		1


	//   ....[3]....
        /*024c*/ 	.word	0x00000330
        /*0250*/ 	.word	0x000000ff
        /*0254*/ 	.word	0x00000018
        /*0258*/ 	.short	0x0100
        /*025a*/ 	.byte	0x04
	.zero		1


	//   ....[4]....
        /*025c*/ 	.word	0x00000340
        /*0260*/ 	.word	0x000000ff
        /*0264*/ 	.word	0x00000020
        /*0268*/ 	.short	0x0100
        /*026a*/ 	.byte	0x04
	.zero		1


	//   ....[5]....
        /*026c*/ 	.word	0x00000350
        /*0270*/ 	.word	0x000000ff
        /*0274*/ 	.word	0x00000028
        /*0278*/ 	.short	0x0100
        /*027a*/ 	.byte	0x04
	.zero		1


	//   ....[6]....
        /*027c*/ 	.word	0x00000360
        /*0280*/ 	.word	0x000000ff
        /*0284*/ 	.word	0x00000030
        /*0288*/ 	.short	0x0100
        /*028a*/ 	.byte	0x04
	.zero		1


	//   ....[7]....
        /*028c*/ 	.word	0x00000370
        /*0290*/ 	.word	0x000000ff
        /*0294*/ 	.word	0x00000038
        /*0298*/ 	.short	0x0100
        /*029a*/ 	.byte	0x04
	.zero		1


	//   ....[8]....
        /*029c*/ 	.word	0x00000380
        /*02a0*/ 	.word	0x000000ff
        /*02a4*/ 	.word	0x00000040
        /*02a8*/ 	.short	0x0100
        /*02aa*/ 	.byte	0x04
	.zero		1


	//   ....[9]....
        /*02ac*/ 	.word	0x00000390
        /*02b0*/ 	.word	0x000000ff
        /*02b4*/ 	.word	0x00000048
        /*02b8*/ 	.short	0x0100
        /*02ba*/ 	.byte	0x04
	.zero		1


	//   ....[10]....
        /*02bc*/ 	.word	0x000003a0
        /*02c0*/ 	.word	0x000000ff
        /*02c4*/ 	.word	0x00000050
        /*02c8*/ 	.short	0x0100
        /*02ca*/ 	.byte	0x04
	.zero		1


	//   ....[11]....
        /*02cc*/ 	.word	0x000003b0
        /*02d0*/ 	.word	0x000000ff
        /*02d4*/ 	.word	0x00000058
        /*02d8*/ 	.short	0x0100
        /*02da*/ 	.byte	0x04
	.zero		1


	//   ....[12]....
        /*02dc*/ 	.word	0x000003c0
        /*02e0*/ 	.word	0x000000ff
        /*02e4*/ 	.word	0x00000060
        /*02e8*/ 	.short	0x0100
        /*02ea*/ 	.byte	0x04
	.zero		1


	//   ....[13]....
        /*02ec*/ 	.word	0x000003d0
        /*02f0*/ 	.word	0x000000ff
        /*02f4*/ 	.word	0x00000068
        /*02f8*/ 	.short	0x0100
        /*02fa*/ 	.byte	0x04
	.zero		1


	//   ....[14]....
        /*02fc*/ 	.word	0x000003e0
        /*0300*/ 	.word	0x000000ff
        /*0304*/ 	.word	0x00000070
        /*0308*/ 	.short	0x0100
        /*030a*/ 	.byte	0x04
	.zero		1


	//   ....[15]....
        /*030c*/ 	.word	0x000003f0
        /*0310*/ 	.word	0x000000ff
        /*0314*/ 	.word	0x00000078
        /*0318*/ 	.short	0x0100
        /*031a*/ 	.byte	0x04
	.zero		1


	//   ....[16]....
        /*031c*/ 	.word	0x00000400
        /*0320*/ 	.word	0x000000ff
        /*0324*/ 	.word	0x00000080
        /*0328*/ 	.short	0x0100
        /*032a*/ 	.byte	0x04
	.zero		1


	//   ....[17]....
        /*032c*/ 	.word	0x00000410
        /*0330*/ 	.word	0x000000ff
        /*0334*/ 	.word	0x00000088
        /*0338*/ 	.short	0x0100
        /*033a*/ 	.byte	0x04
	.zero		1


	//   ....[18]....
        /*033c*/ 	.word	0x00000420
        /*0340*/ 	.word	0x000000ff
        /*0344*/ 	.word	0x00000090
        /*0348*/ 	.short	0x0100
        /*034a*/ 	.byte	0x04
	.zero		1


	//   ....[19]....
        /*034c*/ 	.word	0x00000430
        /*0350*/ 	.word	0x000000ff
        /*0354*/ 	.word	0x00000098
        /*0358*/ 	.short	0x0100
        /*035a*/ 	.byte	0x04
	.zero		1


	//   ....[20]....
        /*035c*/ 	.word	0x00000440
        /*0360*/ 	.word	0x000000ff
        /*0364*/ 	.word	0x000000a0
        /*0368*/ 	.short	0x0100
        /*036a*/ 	.byte	0x04
	.zero		1


	//   ....[21]....
        /*036c*/ 	.word	0x00000450
        /*0370*/ 	.word	0x000000ff
        /*0374*/ 	.word	0x000000a8
        /*0378*/ 	.short	0x0100
        /*037a*/ 	.byte	0x04
	.zero		1


	//   ....[22]....
        /*037c*/ 	.word	0x00000460
        /*0380*/ 	.word	0x000000ff
        /*0384*/ 	.word	0x000000b0
        /*0388*/ 	.short	0x0100
        /*038a*/ 	.byte	0x04
	.zero		1


	//   ....[23]....
        /*038c*/ 	.word	0x00000470
        /*0390*/ 	.word	0x000000ff
        /*0394*/ 	.word	0x000000b8
        /*0398*/ 	.short	0x0100
        /*039a*/ 	.byte	0x04
	.zero		1


	//   ....[24]....
        /*039c*/ 	.word	0x00000480
        /*03a0*/ 	.word	0x000000ff
        /*03a4*/ 	.word	0x000000c0
        /*03a8*/ 	.short	0x0100
        /*03aa*/ 	.byte	0x04
	.zero		1


	//   ....[25]....
        /*03ac*/ 	.word	0x00000490
        /*03b0*/ 	.word	0x000000ff
        /*03b4*/ 	.word	0x000000c8
        /*03b8*/ 	.short	0x0100
        /*03ba*/ 	.byte	0x04
	.zero		1


	//   ....[26]....
        /*03bc*/ 	.word	0x000004a0
        /*03c0*/ 	.word	0x000000ff
        /*03c4*/ 	.word	0x000000d0
        /*03c8*/ 	.short	0x0100
        /*03ca*/ 	.byte	0x04
	.zero		1


	//   ....[27]....
        /*03cc*/ 	.word	0x000004b0
        /*03d0*/ 	.word	0x000000ff
        /*03d4*/ 	.word	0x000000d8
        /*03d8*/ 	.short	0x0100
        /*03da*/ 	.byte	0x04
	.zero		1


	//   ....[28]....
        /*03dc*/ 	.word	0x000004c0
        /*03e0*/ 	.word	0x000000ff
        /*03e4*/ 	.word	0x000000e0
        /*03e8*/ 	.short	0x0100
        /*03ea*/ 	.byte	0x04
	.zero		1


	//   ....[29]....
        /*03ec*/ 	.word	0x000004d0
        /*03f0*/ 	.word	0x000000ff
        /*03f4*/ 	.word	0x000000e8
        /*03f8*/ 	.short	0x0100
        /*03fa*/ 	.byte	0x04
	.zero		1


	//   ....[30]....
        /*03fc*/ 	.word	0x000004e0
        /*0400*/ 	.word	0x000000ff
        /*0404*/ 	.word	0x000000f0
        /*0408*/ 	.short	0x0100
        /*040a*/ 	.byte	0x04
	.zero		1


	//   ....[31]....
        /*040c*/ 	.word	0x000004f0
        /*0410*/ 	.word	0x000000ff
        /*0414*/ 	.word	0x000000f8
        /*0418*/ 	.short	0x0100
        /*041a*/ 	.byte	0x04
	.zero		1


	//   ....[32]....
        /*041c*/ 	.word	0x00000500
        /*0420*/ 	.word	0x000000ff
        /*0424*/ 	.word	0x00000100
        /*0428*/ 	.short	0x0100
        /*042a*/ 	.byte	0x04
	.zero		1


	//   ....[33]....
        /*042c*/ 	.word	0x00000510
        /*0430*/ 	.word	0x000000ff
        /*0434*/ 	.word	0x00000108
        /*0438*/ 	.short	0x0100
        /*043a*/ 	.byte	0x04
	.zero		1


	//   ....[34]....
        /*043c*/ 	.word	0x00000520
        /*0440*/ 	.word	0x000000ff
        /*0444*/ 	.word	0x00000110
        /*0448*/ 	.short	0x0100
        /*044a*/ 	.byte	0x04
	.zero		1


	//   ....[35]....
        /*044c*/ 	.word	0x00000530
        /*0450*/ 	.word	0x000000ff
        /*0454*/ 	.word	0x00000118
        /*0458*/ 	.short	0x0100
        /*045a*/ 	.byte	0x04
	.zero		1


	//   ....[36]....
        /*045c*/ 	.word	0x00000b50
        /*0460*/ 	.word	0x000000ff
        /*0464*/ 	.word	0x00000110
        /*0468*/ 	.short	0x010a
        /*046a*/ 	.byte	0x04
	.zero		1


	//   ....[37]....
        /*046c*/ 	.word	0x00000bd0
        /*0470*/ 	.word	0x000000ff
        /*0474*/ 	.word	0x00000118
        /*0478*/ 	.short	0x0101
        /*047a*/ 	.byte	0x04
	.zero		1


	//   ....[38]....
        /*047c*/ 	.word	0x00001150
        /*0480*/ 	.word	0x000000ff
        /*0484*/ 	.word	0x00000000
        /*0488*/ 	.short	0x010a
        /*048a*/ 	.byte	0x14
	.zero		1


	//   ....[39]....
        /*048c*/ 	.word	0x00001170
        /*0490*/ 	.word	0x000000ff
        /*0494*/ 	.word	0x00000010
        /*0498*/ 	.short	0x010a
        /*049a*/ 	.byte	0x14
	.zero		1


	//   ....[40]....
        /*049c*/ 	.word	0x00001890
        /*04a0*/ 	.word	0x000000ff
        /*04a4*/ 	.word	0x00000010
        /*04a8*/ 	.short	0x010a
        /*04aa*/ 	.byte	0x0b
	.zero		1


	//   ....[41]....
        /*04ac*/ 	.word	0x000018f0
        /*04b0*/ 	.word	0x000000ff
        /*04b4*/ 	.word	0x000000d8
        /*04b8*/ 	.short	0x010a
        /*04ba*/ 	.byte	0x14
	.zero		1


	//   ....[42]....
        /*04bc*/ 	.word	0x00001bf0
        /*04c0*/ 	.word	0x000000ff
        /*04c4*/ 	.word	0x000000e0
        /*04c8*/ 	.short	0x010a
        /*04ca*/ 	.byte	0x14
	.zero		1


	//   ....[43]....
        /*04cc*/ 	.word	0x00001d30
        /*04d0*/ 	.word	0x000000ff
        /*04d4*/ 	.word	0x00000010
        /*04d8*/ 	.short	0x010a
        /*04da*/ 	.byte	0x0e
	.zero		1


	//   ....[44]....
        /*04dc*/ 	.word	0x00001fb0
        /*04e0*/ 	.word	0x000000ff
        /*04e4*/ 	.word	0x00000010
        /*04e8*/ 	.short	0x010a
        /*04ea*/ 	.byte	0x11
	.zero		1


	//   ....[45]....
        /*04ec*/ 	.word	0x00002050
        /*04f0*/ 	.word	0x000000ff
        /*04f4*/ 	.word	0x000000d8
        /*04f8*/ 	.short	0x010a
        /*04fa*/ 	.byte	0x14
	.zero		1


	//   ....[46]....
        /*04fc*/ 	.word	0x000023e0
        /*0500*/ 	.word	0x000000ff
        /*0504*/ 	.word	0x000000e0
        /*0508*/ 	.short	0x010a
        /*050a*/ 	.byte	0x10
	.zero		1


	//   ....[47]....
        /*050c*/ 	.word	0x00002c80
        /*0510*/ 	.word	0x000000ff
        /*0514*/ 	.word	0x00000070
        /*0518*/ 	.short	0x010a
        /*051a*/ 	.byte	0x09
	.zero		1


	//   ....[48]....
        /*051c*/ 	.word	0x00002ef0
        /*0520*/ 	.word	0x000000ff
        /*0524*/ 	.word	0x00000008
        /*0528*/ 	.short	0x010a
        /*052a*/ 	.byte	0x09
	.zero		1


	//   ....[49]....
        /*052c*/ 	.word	0x00002ff0
        /*0530*/ 	.word	0x000000ff
        /*0534*/ 	.word	0x00000078
        /*0538*/ 	.short	0x010a
        /*053a*/ 	.byte	0x09
	.zero		1


	//   ....[50]....
        /*053c*/ 	.word	0x000031f0
        /*0540*/ 	.word	0x000000ff
        /*0544*/ 	.word	0x00000070
        /*0548*/ 	.short	0x010a
        /*054a*/ 	.byte	0x05
	.zero		1


	//   ....[51]....
        /*054c*/ 	.word	0x00003300
        /*0550*/ 	.word	0x000000ff
        /*0554*/ 	.word	0x00000070
        /*0558*/ 	.short	0x010a
        /*055a*/ 	.byte	0x04
	.zero		1


	//   ....[52]....
        /*055c*/ 	.word	0x00003750
        /*0560*/ 	.word	0x000000ff
        /*0564*/ 	.word	0x00000070
        /*0568*/ 	.short	0x010a
        /*056a*/ 	.byte	0x04
	.zero		1


	//   ....[53]....
        /*056c*/ 	.word	0x000037b0
        /*0570*/ 	.word	0x000000ff
        /*0574*/ 	.word	0x00000008
        /*0578*/ 	.short	0x010a
        /*057a*/ 	.byte	0x05
	.zero		1


	//   ....[54]....
        /*057c*/ 	.word	0x00003920
        /*0580*/ 	.word	0x000000ff
        /*0584*/ 	.word	0x00000108
        /*0588*/ 	.short	0x010a
        /*058a*/ 	.byte	0x07
	.zero		1


	//   ....[55]....
        /*058c*/ 	.word	0x00003a00
        /*0590*/ 	.word	0x000000ff
        /*0594*/ 	.word	0x000000d0
        /*0598*/ 	.short	0x010a
        /*059a*/ 	.byte	0x07
	.zero		1


	//   ....[56]....
        /*059c*/ 	.word	0x00006180
        /*05a0*/ 	.word	0x000000ff
        /*05a4*/ 	.word	0x000000d8
        /*05a8*/ 	.short	0x0101
        /*05aa*/ 	.byte	0x07
	.zero		1


	//   ....[57]....
        /*05ac*/ 	.word	0x000062f0
        /*05b0*/ 	.word	0x000000ff
        /*05b4*/ 	.word	0x000000e0
        /*05b8*/ 	.short	0x0101
        /*05ba*/ 	.byte	0x07
	.zero		1


	//   ....[58]....
        /*05bc*/ 	.word	0x00006320
        /*05c0*/ 	.word	0x000000ff
        /*05c4*/ 	.word	0x00000108
        /*05c8*/ 	.short	0x010a
        /*05ca*/ 	.byte	0x07
	.zero		1


	//   ....[59]....
        /*05cc*/ 	.word	0x000064c0
        /*05d0*/ 	.word	0x000000ff
        /*05d4*/ 	.word	0x000000d0
        /*05d8*/ 	.short	0x010a
        /*05da*/ 	.byte	0x07
	.zero		1


	//   ....[60]....
        /*05dc*/ 	.word	0x00008370
        /*05e0*/ 	.word	0x000000ff
        /*05e4*/ 	.word	0x000000d8
        /*05e8*/ 	.short	0x0101
        /*05ea*/ 	.byte	0x07
	.zero		1


	//   ....[61]....
        /*05ec*/ 	.word	0x000086a0
        /*05f0*/ 	.word	0x000000ff
        /*05f4*/ 	.word	0x000000e0
        /*05f8*/ 	.short	0x0101
        /*05fa*/ 	.byte	0x07
	.zero		1


	//   ....[62]....
        /*05fc*/ 	.word	0x000086b0
        /*0600*/ 	.word	0x000000ff
        /*0604*/ 	.word	0x00000108
        /*0608*/ 	.short	0x010a
        /*060a*/ 	.byte	0x07
	.zero		1


	//   ....[63]....
        /*060c*/ 	.word	0x00008cc0
        /*0610*/ 	.word	0x000000ff
        /*0614*/ 	.word	0x000000d0
        /*0618*/ 	.short	0x010a
        /*061a*/ 	.byte	0x07
	.zero		1


	//   ....[64]....
        /*061c*/ 	.word	0x0000a4c0
        /*0620*/ 	.word	0x000000ff
        /*0624*/ 	.word	0x000000d8
        /*0628*/ 	.short	0x0101
        /*062a*/ 	.byte	0x07
	.zero		1


	//   ....[65]....
        /*062c*/ 	.word	0x0000a770
        /*0630*/ 	.word	0x000000ff
        /*0634*/ 	.word	0x000000e0
        /*0638*/ 	.short	0x0101
        /*063a*/ 	.byte	0x07
	.zero		1


	//   ....[66]....
        /*063c*/ 	.word	0x0000a780
        /*0640*/ 	.word	0x000000ff
        /*0644*/ 	.word	0x00000108
        /*0648*/ 	.short	0x010a
        /*064a*/ 	.byte	0x07
	.zero		1


	//   ....[67]....
        /*064c*/ 	.word	0x0000ad20
        /*0650*/ 	.word	0x00000003
        /*0654*/ 	.word	0x00000108
        /*0658*/ 	.short	0x010a
        /*065a*/ 	.byte	0xff
	.zero		1


	//   ....[68]....
        /*065c*/ 	.word	0x0000b0e0
        /*0660*/ 	.word	0x000000ff
        /*0664*/ 	.word	0x000000d8
        /*0668*/ 	.short	0x0101
        /*066a*/ 	.byte	0x06
	.zero		1


	//   ....[69]....
        /*066c*/ 	.word	0x0000b2c0
        /*0670*/ 	.word	0x000000ff
        /*0674*/ 	.word	0x00000108
        /*0678*/ 	.short	0x0101
        /*067a*/ 	.byte	0x06
	.zero		1


	//   ....[70]....
        /*067c*/ 	.word	0x0000b6d0
        /*0680*/ 	.word	0x000000ff
        /*0684*/ 	.word	0x000000d8
        /*0688*/ 	.short	0x0101
        /*068a*/ 	.byte	0x06
	.zero		1


	//   ....[71]....
        /*068c*/ 	.word	0x0000b700
        /*0690*/ 	.word	0x000000ff
        /*0694*/ 	.word	0x00000108
        /*0698*/ 	.short	0x0101
        /*069a*/ 	.byte	0x06
	.zero		1


	//   ....[72]....
        /*069c*/ 	.word	0x0000b7a0
        /*06a0*/ 	.word	0x000000ff
        /*06a4*/ 	.word	0x00000108
        /*06a8*/ 	.short	0x0101
        /*06aa*/ 	.byte	0x06
	.zero		1


	//   ....[73]....
        /*06ac*/ 	.word	0x0000b7b0
        /*06b0*/ 	.word	0x000000ff
        /*06b4*/ 	.word	0x000000f0
        /*06b8*/ 	.short	0x010a
        /*06ba*/ 	.byte	0x06
	.zero		1


	//   ....[74]....
        /*06bc*/ 	.word	0x0000b800
        /*06c0*/ 	.word	0x000000ff
        /*06c4*/ 	.word	0x00000118
        /*06c8*/ 	.short	0x010a
        /*06ca*/ 	.byte	0x06
	.zero		1


	//   ....[75]....
        /*06cc*/ 	.word	0x0000bec0
        /*06d0*/ 	.word	0x000000ff
        /*06d4*/ 	.word	0x000000d8
        /*06d8*/ 	.short	0x0101
        /*06da*/ 	.byte	0x06
	.zero		1


	//   ....[76]....
        /*06dc*/ 	.word	0x0000bed0
        /*06e0*/ 	.word	0x000000ff
        /*06e4*/ 	.word	0x00000110
        /*06e8*/ 	.short	0x0101
        /*06ea*/ 	.byte	0x06
	.zero		1


	//   ....[77]....
        /*06ec*/ 	.word	0x0000c070
        /*06f0*/ 	.word	0x000000ff
        /*06f4*/ 	.word	0x00000118
        /*06f8*/ 	.short	0x010a
        /*06fa*/ 	.byte	0x06
	.zero		1


	//   ....[78]....
        /*06fc*/ 	.word	0x0000c0c0
        /*0700*/ 	.word	0x00000002
        /*0704*/ 	.word	0x00000110
        /*0708*/ 	.short	0x010a
        /*070a*/ 	.byte	0xff
	.zero		1


	//   ....[79]....
        /*070c*/ 	.word	0x0000c120
        /*0710*/ 	.word	0x00000002
        /*0714*/ 	.word	0x00000000
        /*0718*/ 	.short	0x010a
        /*071a*/ 	.byte	0xff
	.zero		1


	//   ....[80]....
        /*071c*/ 	.word	0x0000c180
        /*0720*/ 	.word	0x00000002
        /*0724*/ 	.word	0x00000010
        /*0728*/ 	.short	0x010a
        /*072a*/ 	.byte	0xff
	.zero		1


	//   ....[81]....
        /*072c*/ 	.word	0x0000c1f0
        /*0730*/ 	.word	0x00000006
        /*0734*/ 	.word	0x00000010
        /*0738*/ 	.short	0x010a
        /*073a*/ 	.byte	0xff
	.zero		1


	//   ....[82]....
        /*073c*/ 	.word	0x0000c270
        /*0740*/ 	.word	0x00000006
        /*0744*/ 	.word	0x000000d8
        /*0748*/ 	.short	0x010a
        /*074a*/ 	.byte	0xff
	.zero		1


	//   ....[83]....
        /*074c*/ 	.word	0x0000c2f0
        /*0750*/ 	.word	0x00000006
        /*0754*/ 	.word	0x000000e0
        /*0758*/ 	.short	0x010a
        /*075a*/ 	.byte	0xff
	.zero		1


	//   ....[84]....
        /*075c*/ 	.word	0x0000c360
        /*0760*/ 	.word	0x00000006
        /*0764*/ 	.word	0x00000010
        /*0768*/ 	.short	0x010a
        /*076a*/ 	.byte	0xff
	.zero		1


	//   ....[85]....
        /*076c*/ 	.word	0x0000c3d0
        /*0770*/ 	.word	0x00000002
        /*0774*/ 	.word	0x00000010
        /*0778*/ 	.short	0x010a
        /*077a*/ 	.byte	0xff
	.zero		1


	//   ....[86]....
        /*077c*/ 	.word	0x0000c450
        /*0780*/ 	.word	0x00000002
        /*0784*/ 	.word	0x000000d8
        /*0788*/ 	.short	0x010a
        /*078a*/ 	.byte	0xff
	.zero		1


	//   ....[87]....
        /*078c*/ 	.word	0x0000c4f0
        /*0790*/ 	.word	0x00000002
        /*0794*/ 	.word	0x000000e0
        /*0798*/ 	.short	0x010a
        /*079a*/ 	.byte	0xff
	.zero		1


	//   ....[88]....
        /*079c*/ 	.word	0x0000c570
        /*07a0*/ 	.word	0x00000002
        /*07a4*/ 	.word	0x00000070
        /*07a8*/ 	.short	0x010a
        /*07aa*/ 	.byte	0xff
	.zero		1


	//   ....[89]....
        /*07ac*/ 	.word	0x0000c5f0
        /*07b0*/ 	.word	0x00000002
        /*07b4*/ 	.word	0x00000008
        /*07b8*/ 	.short	0x010a
        /*07ba*/ 	.byte	0xff
	.zero		1


	//   ....[90]....
        /*07bc*/ 	.word	0x0000c670
        /*07c0*/ 	.word	0x00000002
        /*07c4*/ 	.word	0x00000078
        /*07c8*/ 	.short	0x010a
        /*07ca*/ 	.byte	0xff
	.zero		1


	//   ....[91]....
        /*07cc*/ 	.word	0x0000c6e0
        /*07d0*/ 	.word	0x00000002
        /*07d4*/ 	.word	0x00000070
        /*07d8*/ 	.short	0x010a
        /*07da*/ 	.byte	0xff
	.zero		1


	//   ....[92]....
        /*07dc*/ 	.word	0x0000c750
        /*07e0*/ 	.word	0x00000002
        /*07e4*/ 	.word	0x00000070
        /*07e8*/ 	.short	0x010a
        /*07ea*/ 	.byte	0xff
	.zero		1


	//   ....[93]....
        /*07ec*/ 	.word	0x0000c7c0
        /*07f0*/ 	.word	0x00000002
        /*07f4*/ 	.word	0x00000070
        /*07f8*/ 	.short	0x010a
        /*07fa*/ 	.byte	0xff
	.zero		1


	//   ....[94]....
        /*07fc*/ 	.word	0x0000c830
        /*0800*/ 	.word	0x00000002
        /*0804*/ 	.word	0x00000008
        /*0808*/ 	.short	0x010a
        /*080a*/ 	.byte	0xff
	.zero		1


	//   ....[95]....
        /*080c*/ 	.word	0x0000c8b0
        /*0810*/ 	.word	0x00000002
        /*0814*/ 	.word	0x00000108
        /*0818*/ 	.short	0x010a
        /*081a*/ 	.byte	0xff
	.zero		1


	//   ....[96]....
        /*081c*/ 	.word	0x0000c910
        /*0820*/ 	.word	0x00000002
        /*0824*/ 	.word	0x000000d0
        /*0828*/ 	.short	0x010a
        /*082a*/ 	.byte	0xff
	.zero		1


	//   ....[97]....
        /*082c*/ 	.word	0x0000c970
        /*0830*/ 	.word	0x00000002
        /*0834*/ 	.word	0x00000108
        /*0838*/ 	.short	0x010a
        /*083a*/ 	.byte	0xff
	.zero		1


	//   ....[98]....
        /*083c*/ 	.word	0x0000c9f0
        /*0840*/ 	.word	0x00000004
        /*0844*/ 	.word	0x000000d0
        /*0848*/ 	.short	0x010a
        /*084a*/ 	.byte	0xff
	.zero		1


	//   ....[99]....
        /*084c*/ 	.word	0x0000ca70
        /*0850*/ 	.word	0x00000004
        /*0854*/ 	.word	0x00000108
        /*0858*/ 	.short	0x010a
        /*085a*/ 	.byte	0xff
	.zero		1


	//   ....[100]....
        /*085c*/ 	.word	0x0000caf0
        /*0860*/ 	.word	0x00000004
        /*0864*/ 	.word	0x000000d0
        /*0868*/ 	.short	0x010a
        /*086a*/ 	.byte	0xff
	.zero		1


	//   ....[101]....
        /*086c*/ 	.word	0x0000cb70
        /*0870*/ 	.word	0x00000004
        /*0874*/ 	.word	0x00000108
        /*0878*/ 	.short	0x010a
        /*087a*/ 	.byte	0xff
	.zero		1


	//   ....[102]....
        /*087c*/ 	.word	0x0000cbe0
        /*0880*/ 	.word	0x00000003
        /*0884*/ 	.word	0x00000108
        /*0888*/ 	.short	0x010a
        /*088a*/ 	.byte	0xff
	.zero		1


	//   ....[103]....
        /*088c*/ 	.word	0x0000cc30
        /*0890*/ 	.word	0x000000ff
        /*0894*/ 	.word	0x000000f0
        /*0898*/ 	.short	0x010a
        /*089a*/ 	.byte	0x06
	.zero		1


	//   ....[104]....
        /*089c*/ 	.word	0x0000cca0
        /*08a0*/ 	.word	0x000000ff
        /*08a4*/ 	.word	0x00000118
        /*08a8*/ 	.short	0x010a
        /*08aa*/ 	.byte	0x06
	.zero		1


	//   ....[105]....
        /*08ac*/ 	.word	0x0000cd00
        /*08b0*/ 	.word	0x000000ff
        /*08b4*/ 	.word	0x00000118
        /*08b8*/ 	.short	0x010a
        /*08ba*/ 	.byte	0x06
	.zero		1


	//----- nvinfo : EIATTR_NUM_MBARRIERS
	.align		4
.L_76:
        /*08bc*/ 	.byte	0x03, 0x38
        /*08be*/ 	.short	0x0024


	//----- nvinfo : EIATTR_EXIT_INSTR_OFFSETS
	.align		4
        /*08c0*/ 	.byte	0x04, 0x1c
        /*08c2*/ 	.short	(.L_78 - .L_77)


	//   ....[0]....
.L_77:
        /*08c4*/ 	.word	0x0000ad80


	//   ....[1]....
        /*08c8*/ 	.word	0x0000c0a0


	//----- nvinfo : EIATTR_INDIRECT_BRANCH_TARGETS
	.align		4
.L_78:
        /*08cc*/ 	.byte	0x04, 0x34
        /*08ce*/ 	.short	(.L_80 - .L_79)


	//   ....[0]....
.L_79:
        /*08d0*/ 	.word	.L_x_114@srel
        /*08d4*/ 	.short	0x0
        /*08d6*/ 	.short	0x0
        /*08d8*/ 	.word	0x3
        /*08dc*/ 	.word	.L_x_115@srel
        /*08e0*/ 	.word	.L_x_116@srel
        /*08e4*/ 	.word	.L_x_5@srel


	//   ....[1]....
        /*08e8*/ 	.word	.L_x_118@srel
        /*08ec*/ 	.short	0x0
        /*08ee*/ 	.short	0x0
        /*08f0*/ 	.word	0x3
        /*08f4*/ 	.word	.L_x_119@srel
        /*08f8*/ 	.word	.L_x_120@srel
        /*08fc*/ 	.word	.L_x_5@srel


	//   ....[2]....
        /*0900*/ 	.word	.L_x_122@srel
        /*0904*/ 	.short	0x0
        /*0906*/ 	.short	0x0
        /*0908*/ 	.word	0x3
        /*090c*/ 	.word	.L_x_123@srel
        /*0910*/ 	.word	.L_x_124@srel
        /*0914*/ 	.word	.L_x_5@srel


	//----- nvinfo : EIATTR_REQNTID
	.align		4
.L_80:
        /*0918*/ 	.byte	0x04, 0x10
        /*091a*/ 	.short	(.L_82 - .L_81)
.L_81:
        /*091c*/ 	.word	0x00000200
        /*0920*/ 	.word	0x00000001
        /*0924*/ 	.word	0x00000001


	//----- nvinfo : EIATTR_CRS_STACK_SIZE
	.align		4
.L_82:
        /*0928*/ 	.byte	0x04, 0x1e
        /*092a*/ 	.short	(.L_84 - .L_83)
.L_83:
        /*092c*/ 	.word	0x00000000


	//----- nvinfo : EIATTR_CBANK_PARAM_SIZE
	.align		4
.L_84:
        /*0930*/ 	.byte	0x03, 0x19
        /*0932*/ 	.short	0x02e8


	//----- nvinfo : EIATTR_PARAM_CBANK
	.align		4
        /*0934*/ 	.byte	0x04, 0x0a
        /*0936*/ 	.short	(.L_86 - .L_85)
	.align		4
.L_85:
        /*0938*/ 	.word	index@(.nv.constant0.kernel_cutlass_kernel_flash_attncuteflash_fwd_sm100FlashAttentionForwardSm100_object_at__tensor0000o6411101213_tensor0000o6411101213_tensor0000o6410111213_tensor0000o6411101213_tensorptrf_0)
        /*093c*/ 	.short	0x0380
        /*093e*/ 	.short	0x02e8


	//----- nvinfo : EIATTR_SW_WAR
	.align		4
.L_86:
        /*0940*/ 	.byte	0x04, 0x36
        /*0942*/ 	.short	(.L_88 - .L_87)
.L_87:
        /*0944*/ 	.word	0x00000008
.L_88:


//--------------------- .nv.compat                --------------------------
	.section	.nv.compat,"",@"SHT_CUDA_COMPAT_INFO"
	.align	4
        /*0000*/ 	.byte	0x02, 0x02, 0x02, 0x00, 0x02, 0x05, 0x05, 0x00, 0x02, 0x03, 0x01, 0x00, 0x02, 0x06, 0x01, 0x00


//--------------------- .nv.callgraph             --------------------------
	.section	.nv.callgraph,"",@"SHT_CUDA_CALLGRAPH"
	.align	4
	.sectionentsize	8
	.align		4
        /*0000*/ 	.word	0x00000000
	.align		4
        /*0004*/ 	.word	0xffffffff
	.align		4
        /*0008*/ 	.word	0x00000000
	.align		4
        /*000c*/ 	.word	0xfffffffe
	.align		4
        /*0010*/ 	.word	0x00000000
	.align		4
        /*0014*/ 	.word	0xfffffffd
	.align		4
        /*0018*/ 	.word	0x00000000
	.align		4
        /*001c*/ 	.word	0xfffffffc


//--------------------- .nv.constant2.kernel_cutlass_kernel_flash_attncuteflash_fwd_sm100FlashAttentionForwardSm100_object_at__tensor0000o6411101213_tensor0000o6411101213_tensor0000o6410111213_tensor0000o6411101213_tensorptrf_0 --------------------------
	.section	.nv.constant2.kernel_cutlass_kernel_flash_attncuteflash_fwd_sm100FlashAttentionForwardSm100_object_at__tensor0000o6411101213_tensor0000o6411101213_tensor0000o6410111213_tensor0000o6411101213_tensorptrf_0,"a",@progbits
	.sectionflags	@""
	.align	4
.nv.constant2.kernel_cutlass_kernel_flash_attncuteflash_fwd_sm100FlashAttentionForwardSm100_object_at__tensor0000o6411101213_tensor0000o6411101213_tensor0000o6410111213_tensor0000o6411101213_tensorptrf_0:
        /*0000*/ 	.byte	0x80, 0x06, 0x00, 0x00, 0x50, 0x06, 0x00, 0x00, 0x00, 0x38, 0x00, 0x00, 0x50, 0x07, 0x00, 0x00
        /*0010*/ 	.byte	0x20, 0x07, 0x00, 0x00, 0x00, 0x38, 0x00, 0x00, 0xf0, 0x0b, 0x00, 0x00, 0x10, 0x08, 0x00, 0x00
        /*0020*/ 	.byte	0x00, 0x38, 0x00, 0x00


//--------------------- .text.kernel_cutlass_kernel_flash_attncuteflash_fwd_sm100FlashAttentionForwardSm100_object_at__tensor0000o6411101213_tensor0000o6411101213_tensor0000o6410111213_tensor0000o6411101213_tensorptrf_0 --------------------------
	.section	.text.kernel_cutlass_kernel_flash_attncuteflash_fwd_sm100FlashAttentionForwardSm100_object_at__tensor0000o6411101213_tensor0000o6411101213_tensor0000o6410111213_tensor0000o6411101213_tensorptrf_0,"ax",@progbits
	.align	128
        .global         kernel_cutlass_kernel_flash_attncuteflash_fwd_sm100FlashAttentionForwardSm100_object_at__tensor0000o6411101213_tensor0000o6411101213_tensor0000o6410111213_tensor0000o6411101213_tensorptrf_0
        .type           kernel_cutlass_kernel_flash_attncuteflash_fwd_sm100FlashAttentionForwardSm100_object_at__tensor0000o6411101213_tensor0000o6411101213_tensor0000o6410111213_tensor0000o6411101213_tensorptrf_0,@function
        .size           kernel_cutlass_kernel_flash_attncuteflash_fwd_sm100FlashAttentionForwardSm100_object_at__tensor0000o6411101213_tensor0000o6411101213_tensor0000o6410111213_tensor0000o6411101213_tensorptrf_0,(.L_x_128 - kernel_cutlass_kernel_flash_attncuteflash_fwd_sm100FlashAttentionForwardSm100_object_at__tensor0000o6411101213_tensor0000o6411101213_tensor0000o6410111213_tensor0000o6411101213_tensorptrf_0)
        .other          kernel_cutlass_kernel_flash_attncuteflash_fwd_sm100FlashAttentionForwardSm100_object_at__tensor0000o6411101213_tensor0000o6411101213_tensor0000o6410111213_tensor0000o6411101213_tensorptrf_0,@"STO_CUDA_ENTRY STV_DEFAULT"
kernel_cutlass_kernel_flash_attncuteflash_fwd_sm100FlashAttentionForwardSm100_object_at__tensor0000o6411101213_tensor0000o6411101213_tensor0000o6410111213_tensor0000o6411101213_tensorptrf_0:
.text.kernel_cutlass_kernel_flash_attncuteflash_fwd_sm100FlashAttentionForwardSm100_object_at__tensor0000o6411101213_tensor0000o6411101213_tensor0000o6410111213_tensor0000o6411101213_tensorptrf_0:
[----:B------:R-:W1:Y:S01]  /*0000*/  LDC R1, c[0x0][0x37c] ;  /* 0x0000df00ff017b82 */ /* 0x000e620000000800 */
[----:B------:R-:W2:Y:S07]  /*0010*/  S2R R0, SR_TID.X ;  /* 0x0000000000007919 */ /* 0x000eae0000002100 */
[----:B------:R-:W3:Y:S01]  /*0020*/  S2UR UR70, SR_CTAID.X ;  /* 0x00000000004679c3 */ /* 0x000ee20000002500 */
[----:B------:R-:W4:Y:S01]  /*0030*/  LDCU.U8 UR77, c[0x0][0x62c] ;  /* 0x0000c580ff4d77ac */ /* 0x000f220008000000 */
[----:B------:R-:W5:Y:S01]  /*0040*/  LDCU.U8 UR75, c[0x0][0x638] ;  /* 0x0000c700ff4b77ac */ /* 0x000f620008000000 */
[----:B------:R-:W1:Y:S01]  /*0050*/  LDCU.U8 UR76, c[0x0][0x639] ;  /* 0x0000c720ff4c77ac */ /* 0x000e620008000000 */
[----:B------:R-:W1:Y:S01]  /*0060*/  LDCU.U8 UR74, c[0x0][0x644] ;  /* 0x0000c880ff4a77ac */ /* 0x000e620008000000 */
[----:B--2---:R-:W-:-:S04]  /*0070*/  SHF.R.U32.HI R2, RZ, 0x5, R0 ;  /* 0x00000005ff027819 */ /* 0x004fc80000011600 */
[----:B------:R-:W-:-:S13]  /*0080*/  R2UR UR68, R2 ;  /* 0x00000000024472ca */ /* 0x000fda00000e0000 */
[----:B------:R-:W-:-:S09]  /*0090*/  UISETP.NE.AND UP0, UPT, UR68, URZ, UPT ;  /* 0x000000ff4400728c */ /* 0x000fd2000bf05270 */
[----:B-1-345:R-:W-:Y:S05]  /*00a0*/  BRA.U UP0, `(.L_x_0) ;  /* 0x0000000500287547 */ /* 0x03afea000b800000 */
[----:B------:R-:W1:Y:S01]  /*00b0*/  S2UR UR6, SR_CgaCtaId ;  /* 0x00000000000679c3 */ /* 0x000e620000008800 */
[----:B------:R-:W2:Y:S01]  /*00c0*/  LDCU.64 UR4, c[0x0][0x348] ;  /* 0x00006900ff0477ac */ /* 0x000ea20008000a00 */
[----:B------:R-:W-:Y:S01]  /*00d0*/  UMOV UR7, 0x400 ;  /* 0x0000040000077882 */ /* 0x000fe20000000000 */
[----:B------:R-:W-:Y:S01]  /*00e0*/  UMOV UR9, 0x1 ;  /* 0x0000000100097882 */ /* 0x000fe20000000000 */
[----:B------:R-:W-:Y:S01]  /*00f0*/  UMOV UR22, 0x100 ;  /* 0x0000010000167882 */ /* 0x000fe20000000000 */
[----:B------:R-:W-:Y:S01]  /*0100*/  UMOV UR20, 0x4 ;  /* 0x0000000400147882 */ /* 0x000fe20000000000 */
[----:B------:R-:W-:-:S04]  /*0110*/  UIADD3 UR22, UPT, UPT, -UR22, 0x100000, URZ ;  /* 0x0010000016167890 */ /* 0x000fc8000fffe1ff */
[----:B------:R-:W-:Y:S02]  /*0120*/  USHF.L.U32 UR23, UR22, 0xb, URZ ;  /* 0x0000000b16177899 */ /* 0x000fe400080006ff */
[----:B------:R-:W-:Y:S01]  /*0130*/  USHF.L.U32 UR22, UR22, 0x1, URZ ;  /* 0x0000000116167899 */ /* 0x000fe200080006ff */
[----:B------:R-:W-:Y:S01]  /*0140*/  UMOV UR16, 0x80 ;  /* 0x0000008000107882 */ /* 0x000fe20000000000 */
[----:B------:R-:W-:-:S04]  /*0150*/  UIADD3 UR20, UPT, UPT, -UR20, 0x100000, URZ ;  /* 0x0010000014147890 */ /* 0x000fc8000fffe1ff */
[----:B------:R-:W-:Y:S02]  /*0160*/  USHF.L.U32 UR21, UR20, 0xb, URZ ;  /* 0x0000000b14157899 */ /* 0x000fe400080006ff */
[----:B------:R-:W-:Y:S01]  /*0170*/  USHF.L.U32 UR20, UR20, 0x1, URZ ;  /* 0x0000000114147899 */ /* 0x000fe200080006ff */
[----:B------:R-:W-:Y:S01]  /*0180*/  UMOV UR18, 0x20 ;  /* 0x0000002000127882 */ /* 0x000fe20000000000 */
[----:B------:R-:W-:-:S04]  /*0190*/  UIADD3 UR16, UPT, UPT, -UR16, 0x100000, URZ ;  /* 0x0010000010107890 */ /* 0x000fc8000fffe1ff */
[----:B------:R-:W-:Y:S02]  /*01a0*/  USHF.L.U32 UR17, UR16, 0xb, URZ ;  /* 0x0000000b10117899 */ /* 0x000fe400080006ff */
[----:B------:R-:W-:Y:S02]  /*01b0*/  USHF.L.U32 UR16, UR16, 0x1, URZ ;  /* 0x0000000110107899 */ /* 0x000fe400080006ff */
[----:B------:R-:W-:-:S04]  /*01c0*/  UIADD3 UR18, UPT, UPT, -UR18, 0x100000, URZ ;  /* 0x0010000012127890 */ /* 0x000fc8000fffe1ff */
[----:B------:R-:W-:Y:S02]  /*01d0*/  USHF.L.U32 UR19, UR18, 0xb, URZ ;  /* 0x0000000b12137899 */ /* 0x000fe400080006ff */
[----:B------:R-:W-:Y:S02]  /*01e0*/  USHF.L.U32 UR18, UR18, 0x1, URZ ;  /* 0x0000000112127899 */ /* 0x000fe400080006ff */
[----:B--2---:R-:W-:Y:S02]  /*01f0*/  UIADD3 UR14, UP3, UPT, UR4, 0x80, URZ ;  /* 0x00000080040e7890 */ /* 0x004fe4000ff7e0ff */
[----:B------:R-:W-:Y:S02]  /*0200*/  UIADD3 UR12, UP2, UPT, UR4, 0x100, URZ ;  /* 0x00000100040c7890 */ /* 0x000fe4000ff5e0ff */
[----:B------:R-:W-:Y:S02]  /*0210*/  UIADD3 UR10, UP1, UPT, UR4, 0x180, URZ ;  /* 0x00000180040a7890 */ /* 0x000fe4000ff3e0ff */
[----:B------:R-:W-:-:S02]  /*0220*/  UIADD3 UR8, UP0, UPT, UR4, 0x200, URZ ;  /* 0x0000020004087890 */ /* 0x000fc4000ff1e0ff */
[----:B-1----:R-:W-:Y:S02]  /*0230*/  ULEA UR4, UR6, UR7, 0x18 ;  /* 0x0000000706047291 */ /* 0x002fe4000f8ec0ff */
[----:B------:R-:W-:-:S04]  /*0240*/  UIADD3 UR6, UPT, UPT, -UR9, 0x100000, URZ ;  /* 0x0010000009067890 */ /* 0x000fc8000fffe1ff */
[----:B------:R-:W-:Y:S02]  /*0250*/  USHF.L.U32 UR7, UR6, 0xb, URZ ;  /* 0x0000000b06077899 */ /* 0x000fe400080006ff */
[----:B------:R-:W-:Y:S02]  /*0260*/  USHF.L.U32 UR6, UR6, 0x1, URZ ;  /* 0x0000000106067899 */ /* 0x000fe400080006ff */
[----:B------:R-:W-:Y:S02]  /*0270*/  UIADD3.X UR15, UPT, UPT, URZ, UR5, URZ, UP3, !UPT ;  /* 0x00000005ff0f7290 */ /* 0x000fe40009ffe4ff */
[----:B------:R-:W-:Y:S02]  /*0280*/  UIADD3.X UR13, UPT, UPT, URZ, UR5, URZ, UP2, !UPT ;  /* 0x00000005ff0d7290 */ /* 0x000fe400097fe4ff */
[----:B------:R-:W-:Y:S02]  /*0290*/  UIADD3.X UR11, UPT, UPT, URZ, UR5, URZ, UP1, !UPT ;  /* 0x00000005ff0b7290 */ /* 0x000fe40008ffe4ff */
[----:B------:R-:W-:-:S03]  /*02a0*/  UIADD3.X UR9, UPT, UPT, URZ, UR5, URZ, UP0, !UPT ;  /* 0x00000005ff097290 */ /* 0x000fc600087fe4ff */
[----:B------:R1:W-:Y:S02]  /*02b0*/  UTMACCTL.PF [UR14] ;  /* 0x000000000e0079b9 */ /* 0x0003e40008040000 */
[----:B------:R1:W-:Y:S02]  /*02c0*/  UTMACCTL.PF [UR12] ;  /* 0x000000000c0079b9 */ /* 0x0003e40008040000 */
[----:B------:R1:W-:Y:S02]  /*02d0*/  UTMACCTL.PF [UR10] ;  /* 0x000000000a0079b9 */ /* 0x0003e40008040000 */
[----:B------:R1:W-:Y:S01]  /*02e0*/  UTMACCTL.PF [UR8] ;  /* 0x00000000080079b9 */ /* 0x0003e20008040000 */
[----:B------:R-:W2:Y:S02]  /*02f0*/  FENCE.VIEW.ASYNC.S ;  /* 0x00000000000073c6 */ /* 0x000ea40000000000 */
[----:B--2---:R1:W2:Y:S01]  /*0300*/  SYNCS.EXCH.64 URZ, [UR4], UR6 ;  /* 0x0000000604ff75b2 */ /* 0x0042a20008000100 */
[----:B------:R1:W3:Y:S01]  /*0310*/  SYNCS.EXCH.64 URZ, [UR4+0x8], UR6 ;  /* 0x0000080604ff75b2 */ /* 0x0002e20008000100 */
[----:B------:R1:W4:Y:S01]  /*0320*/  SYNCS.EXCH.64 URZ, [UR4+0x10], UR6 ;  /* 0x0000100604ff75b2 */ /* 0x0003220008000100 */
[----:B------:R1:W5:Y:S01]  /*0330*/  SYNCS.EXCH.64 URZ, [UR4+0x18], UR6 ;  /* 0x0000180604ff75b2 */ /* 0x0003620008000100 */
[----:B------:R1:W1:Y:S01]  /*0340*/  SYNCS.EXCH.64 URZ, [UR4+0x20], UR6 ;  /* 0x0000200604ff75b2 */ /* 0x0002620008000100 */
        /* <DEDUP_REMOVED lines=31> */
[----:B--2345:R-:W-:Y:S01]  /*0540*/  NOP ;  /* 0x0000000000007918 */ /* 0x03cfe20000000000 */
.L_x_0:
[----:B------:R-:W-:Y:S01]  /*0550*/  NOP ;  /* 0x0000000000007918 */ /* 0x000fe20000000000 */
[----:B------:R-:W-:Y:S01]  /*0560*/  UISETP.GT.AND UP0, UPT, UR68, 0xb, UPT ;  /* 0x0000000b4400788c */ /* 0x000fe2000bf04270 */
[----:B------:R-:W2:Y:S01]  /*0570*/  LDCU.U8 UR71, c[0x0][0x645] ;  /* 0x0000c8a0ff4777ac */ /* 0x000ea20008000000 */
[----:B------:R-:W3:Y:S01]  /*0580*/  LDCU.U8 UR73, c[0x0][0x651] ;  /* 0x0000ca20ff4977ac */ /* 0x000ee20008000000 */
[----:B------:R-:W4:Y:S01]  /*0590*/  LDCU.U8 UR72, c[0x0][0x650] ;  /* 0x0000ca00ff4877ac */ /* 0x000f220008000000 */
[----:B-1----:R-:W-:Y:S06]  /*05a0*/  BAR.SYNC.DEFER_BLOCKING 0x0 ;  /* 0x0000000000007b1d */ /* 0x002fec0000010000 */
[----:B------:R-:W-:Y:S05]  /*05b0*/  BRA.U UP0, `(.L_x_1) ;  /* 0x0000000100707547 */ /* 0x000fea000b800000 */
[----:B------:R-:W-:-:S09]  /*05c0*/  UISETP.GT.AND UP0, UPT, UR68, 0x5, UPT ;  /* 0x000000054400788c */ /* 0x000fd2000bf04270 */
[----:B------:R-:W-:Y:S05]  /*05d0*/  BRA.U UP0, `(.L_x_2) ;  /* 0x0000000100347547 */ /* 0x000fea000b800000 */
[----:B------:R-:W-:Y:S01]  /*05e0*/  IMAD.MOV.U32 R3, RZ, RZ, -0x4 ;  /* 0xfffffffcff037424 */ /* 0x000fe200078e00ff */
[----:B------:R-:W-:-:S04]  /*05f0*/  MOV R2, UR68 ;  /* 0x0000004400027c02 */ /* 0x000fc80008000f00 */
[----:B------:R-:W-:-:S05]  /*0600*/  VIADDMNMX.U32 R2, R3, R2, 0x2, PT ;  /* 0x0000000203027446 */ /* 0x000fca0003800002 */
[----:B------:R-:W-:-:S04]  /*0610*/  IMAD.SHL.U32 R4, R2, 0x4, RZ ;  /* 0x0000000402047824 */ /* 0x000fc800078e00ff */
[----:B------:R-:W1:Y:S02]  /*0620*/  LDC R2, c[0x2][R4] ;  /* 0x0080000004027b82 */ /* 0x000e640000000800 */
[----:B-1----:R-:W-:-:S04]  /*0630*/  SHF.R.S32.HI R3, RZ, 0x1f, R2 ;  /* 0x0000001fff037819 */ /* 0x002fc80000011402 */
.L_x_114:
[----:B--234-:R-:W-:Y:S05]  /*0640*/  BRX R2 -0x650                                                                                                                                                                                                      (*"BRANCH_TARGETS .L_x_115,.L_x_116,.L_x_5"*) ;  /* 0xfffffff8026c7949 */ /* 0x01cfea000383ffff */
.L_x_116:
[----:B------:R-:W-:-:S08]  /*0650*/  NOP ;  /* 0x0000000000007918 */ /* 0x000fd00000000000 */
[----:B------:R-:W1:-:S00]  /*0660*/  USETMAXREG.DEALLOC.CTAPOOL 0x30 ;  /* 0x00000030000079c8 */ /* 0x000e4000080e0500 */
[----:B-1----:R-:W-:Y:S05]  /*0670*/  BRA `(.L_x_3) ;  /* 0x000000a400b47947 */ /* 0x002fea0003800000 */
.L_x_115:
[----:B------:R-:W-:-:S08]  /*0680*/  NOP ;  /* 0x0000000000007918 */ /* 0x000fd00000000000 */
[----:B------:R-:W1:-:S00]  /*0690*/  USETMAXREG.DEALLOC.CTAPOOL 0x30 ;  /* 0x00000030000079c8 */ /* 0x000e4000080e0500 */
[----:B-1----:R-:W-:Y:S05]  /*06a0*/  BRA `(.L_x_3) ;  /* 0x000000a400a87947 */ /* 0x002fea0003800000 */
.L_x_2:
[----:B------:R-:W-:Y:S01]  /*06b0*/  IMAD.MOV.U32 R3, RZ, RZ, -0x6 ;  /* 0xfffffffaff037424 */ /* 0x000fe200078e00ff */
[----:B------:R-:W-:-:S04]  /*06c0*/  MOV R2, UR68 ;  /* 0x0000004400027c02 */ /* 0x000fc80008000f00 */
[----:B------:R-:W-:-:S05]  /*06d0*/  VIADDMNMX.U32 R2, R3, R2, 0x2, PT ;  /* 0x0000000203027446 */ /* 0x000fca0003800002 */
[----:B------:R-:W-:-:S04]  /*06e0*/  IMAD.SHL.U32 R4, R2, 0x4, RZ ;  /* 0x0000000402047824 */ /* 0x000fc800078e00ff */
[----:B------:R-:W1:Y:S02]  /*06f0*/  LDC R2, c[0x2][R4+0xc] ;  /* 0x0080030004027b82 */ /* 0x000e640000000800 */
[----:B-1----:R-:W-:-:S04]  /*0700*/  SHF.R.S32.HI R3, RZ, 0x1f, R2 ;  /* 0x0000001fff037819 */ /* 0x002fc80000011402 */
.L_x_118:
[----:B--234-:R-:W-:Y:S05]  /*0710*/  BRX R2 -0x720                                                                                                                                                                                                      (*"BRANCH_TARGETS .L_x_119,.L_x_120,.L_x_5"*) ;  /* 0xfffffff802387949 */ /* 0x01cfea000383ffff */
.L_x_120:
[----:B------:R-:W-:-:S08]  /*0720*/  NOP ;  /* 0x0000000000007918 */ /* 0x000fd00000000000 */
[----:B------:R-:W1:-:S00]  /*0730*/  USETMAXREG.DEALLOC.CTAPOOL 0x30 ;  /* 0x00000030000079c8 */ /* 0x000e4000080e0500 */
[----:B-1----:R-:W-:Y:S05]  /*0740*/  BRA `(.L_x_3) ;  /* 0x000000a400807947 */ /* 0x002fea0003800000 */
.L_x_119:
[----:B------:R-:W-:-:S08]  /*0750*/  NOP ;  /* 0x0000000000007918 */ /* 0x000fd00000000000 */
[----:B------:R-:W1:-:S00]  /*0760*/  USETMAXREG.DEALLOC.CTAPOOL 0x30 ;  /* 0x00000030000079c8 */ /* 0x000e4000080e0500 */
[----:B-1----:R-:W-:Y:S05]  /*0770*/  BRA `(.L_x_3) ;  /* 0x000000a400747947 */ /* 0x002fea0003800000 */
.L_x_1:
        /* <DEDUP_REMOVED lines=8> */
.L_x_122:
[----:B--234-:R-:W-:Y:S05]  /*0800*/  BRX R2 -0x810                                                                                                                                                                                                      (*"BRANCH_TARGETS .L_x_123,.L_x_124,.L_x_5"*) ;  /* 0xfffffff402fc7949 */ /* 0x01cfea000383ffff */
.L_x_124:
[----:B------:R-:W-:-:S08]  /*0810*/  NOP ;  /* 0x0000000000007918 */ /* 0x000fd00000000000 */
[----:B------:R-:W1:-:S00]  /*0820*/  USETMAXREG.DEALLOC.CTAPOOL 0x30 ;  /* 0x00000030000079c8 */ /* 0x000e4000080e0500 */
[----:B------:R-:W2:Y:S01]  /*0830*/  LDCU UR4, c[0x0][0x640] ;  /* 0x0000c800ff0477ac */ /* 0x000ea20008000800 */
[----:B------:R-:W3:Y:S01]  /*0840*/  LDCU UR6, c[0x0][0x654] ;  /* 0x0000ca80ff0677ac */ /* 0x000ee20008000800 */
[----:B------:R-:W4:Y:S01]  /*0850*/  LDCU UR7, c[0x0][0x63c] ;  /* 0x0000c780ff0777ac */ /* 0x000f220008000800 */
[----:B------:R-:W5:Y:S01]  /*0860*/  LDCU.64 UR8, c[0x0][0x630] ;  /* 0x0000c600ff0877ac */ /* 0x000f620008000a00 */
[----:B------:R-:W1:Y:S01]  /*0870*/  LDCU.64 UR12, c[0x0][0x620] ;  /* 0x0000c400ff0c77ac */ /* 0x000e620008000a00 */
[----:B--2---:R-:W-:Y:S01]  /*0880*/  UIMAD.WIDE.U32 UR4, UR70, UR4, URZ ;  /* 0x00000004460472a5 */ /* 0x004fe2000f8e00ff */
[----:B------:R-:W2:Y:S03]  /*0890*/  LDCU.U8 UR11, c[0x0][0x62d] ;  /* 0x0000c5a0ff0b77ac */ /* 0x000ea60008000000 */
[----:B------:R-:W-:-:S04]  /*08a0*/  UIADD3 UR4, UPT, UPT, -UR5, UR70, URZ ;  /* 0x0000004605047290 */ /* 0x000fc8000fffe1ff */
[----:B------:R-:W-:-:S04]  /*08b0*/  USHF.R.U32.HI UR4, URZ, UR74, UR4 ;  /* 0x0000004aff047299 */ /* 0x000fc80008011604 */
[----:B------:R-:W-:-:S04]  /*08c0*/  UIADD3 UR4, UPT, UPT, UR5, UR4, URZ ;  /* 0x0000000405047290 */ /* 0x000fc8000fffe0ff */
[----:B------:R-:W-:-:S04]  /*08d0*/  USHF.R.U32.HI UR10, URZ, UR71, UR4 ;  /* 0x00000047ff0a7299 */ /* 0x000fc80008011604 */
[----:B---3--:R-:W-:Y:S02]  /*08e0*/  UISETP.GE.AND UP0, UPT, UR10, UR6, UPT ;  /* 0x000000060a00728c */ /* 0x008fe4000bf06270 */
[----:B------:R-:W-:Y:S02]  /*08f0*/  UIADD3 UR4, UPT, UPT, -UR10, URZ, URZ ;  /* 0x000000ff0a047290 */ /* 0x000fe4000fffe1ff */
[----:B------:R-:W-:Y:S02]  /*0900*/  USEL UR6, UR75, UR72, !UP0 ;  /* 0x000000484b067287 */ /* 0x000fe4000c000000 */
[----:B----4-:R-:W-:Y:S02]  /*0910*/  UIMAD UR7, UR4, UR7, UR70 ;  /* 0x00000007040772a4 */ /* 0x010fe4000f8e0246 */
[----:B------:R-:W-:-:S03]  /*0920*/  ULOP3.LUT UR6, UR6, 0xff, URZ, 0xc0, !UPT ;  /* 0x000000ff06067892 */ /* 0x000fc6000f8ec0ff */
[----:B-----5:R-:W3:Y:S01]  /*0930*/  @UP0 LDCU UR9, c[0x0][0x64c] ;  /* 0x0000c980ff0907ac */ /* 0x020ee20008000800 */
[----:B------:R-:W4:Y:S01]  /*0940*/  @UP0 LDCU UR8, c[0x0][0x648] ;  /* 0x0000c900ff0807ac */ /* 0x000f220008000800 */
[----:B---3--:R-:W-:Y:S02]  /*0950*/  UIMAD.WIDE.U32 UR4, UR7, UR9, URZ ;  /* 0x00000009070472a5 */ /* 0x008fe4000f8e00ff */
[----:B------:R-:W-:Y:S02]  /*0960*/  USEL UR9, UR76, UR73, !UP0 ;  /* 0x000000494c097287 */ /* 0x000fe4000c000000 */
[----:B------:R-:W-:-:S04]  /*0970*/  UIADD3 UR4, UPT, UPT, UR7, -UR5, URZ ;  /* 0x8000000507047290 */ /* 0x000fc8000fffe0ff */
[----:B------:R-:W-:Y:S02]  /*0980*/  USHF.R.U32.HI UR4, URZ, UR6, UR4 ;  /* 0x00000006ff047299 */ /* 0x000fe40008011604 */
[----:B------:R-:W-:Y:S02]  /*0990*/  ULOP3.LUT UR6, UR9, 0xff, URZ, 0xc0, !UPT ;  /* 0x000000ff09067892 */ /* 0x000fe4000f8ec0ff */
[----:B------:R-:W-:Y:S01]  /*09a0*/  UIADD3 UR4, UPT, UPT, UR5, UR4, URZ ;  /* 0x0000000405047290 */ /* 0x000fe2000fffe0ff */
[----:B------:R-:W3:Y:S03]  /*09b0*/  LDCU UR5, c[0x0][0x628] ;  /* 0x0000c500ff0577ac */ /* 0x000ee60008000800 */
[----:B------:R-:W-:-:S04]  /*09c0*/  USHF.R.U32.HI UR9, URZ, UR6, UR4 ;  /* 0x00000006ff097299 */ /* 0x000fc80008011604 */
[----:B------:R-:W-:-:S04]  /*09d0*/  UIADD3 UR4, UPT, UPT, -UR9, URZ, URZ ;  /* 0x000000ff09047290 */ /* 0x000fc8000fffe1ff */
[----:B----4-:R-:W-:-:S04]  /*09e0*/  UIMAD UR4, UR8, UR4, UR7 ;  /* 0x00000004080472a4 */ /* 0x010fc8000f8e0207 */
[----:B-1----:R-:W-:-:S04]  /*09f0*/  UIMAD UR6, UR10, UR12, UR4 ;  /* 0x0000000c0a0672a4 */ /* 0x002fc8000f8e0204 */
[----:B---3--:R-:W-:-:S07]  /*0a00*/  UIMAD.WIDE.U32 UR4, UR6, UR5, URZ ;  /* 0x00000005060472a5 */ /* 0x008fce000f8e00ff */
[----:B------:R-:W-:Y:S02]  /*0a10*/  UMOV UR4, UR5 ;  /* 0x0000000500047c82 */ /* 0x000fe40008000000 */
[----:B------:R-:W-:Y:S02]  /*0a20*/  UIADD3 UR12, UPT, UPT, UR6, -UR4, URZ ;  /* 0x80000004060c7290 */ /* 0x000fe4000fffe0ff */
[----:B------:R-:W1:Y:S02]  /*0a30*/  LDCU UR5, c[0x0][0x60c] ;  /* 0x0000c180ff0577ac */ /* 0x000e640008000800 */
[----:B------:R-:W-:-:S04]  /*0a40*/  USHF.R.U32.HI UR12, URZ, UR77, UR12 ;  /* 0x0000004dff0c7299 */ /* 0x000fc8000801160c */
[----:B------:R-:W-:-:S04]  /*0a50*/  UIADD3 UR12, UPT, UPT, UR4, UR12, URZ ;  /* 0x0000000c040c7290 */ /* 0x000fc8000fffe0ff */
[----:B--2---:R-:W-:-:S04]  /*0a60*/  USHF.R.U32.HI UR12, URZ, UR11, UR12 ;  /* 0x0000000bff0c7299 */ /* 0x004fc8000801160c */
[----:B------:R-:W-:Y:S02]  /*0a70*/  UIADD3 UR11, UPT, UPT, -UR12, URZ, URZ ;  /* 0x000000ff0c0b7290 */ /* 0x000fe4000fffe1ff */
[----:B-1----:R-:W-:Y:S02]  /*0a80*/  UISETP.GE.AND UP0, UPT, UR70, UR5, UPT ;  /* 0x000000054600728c */ /* 0x002fe4000bf06270 */
[----:B------:R-:W-:-:S07]  /*0a90*/  UIMAD UR11, UR11, UR13, UR6 ;  /* 0x0000000d0b0b72a4 */ /* 0x000fce000f8e0206 */
[----:B------:R-:W-:Y:S05]  /*0aa0*/  BRA.U UP0, `(.L_x_5) ;  /* 0x0000002d00547547 */ /* 0x000fea000b800000 */
[----:B------:R-:W1:Y:S01]  /*0ab0*/  S2UR UR4, SR_CgaCtaId ;  /* 0x00000000000479c3 */ /* 0x000e620000008800 */
[----:B------:R-:W-:Y:S01]  /*0ac0*/  UMOV UR5, 0x400 ;  /* 0x0000040000057882 */ /* 0x000fe20000000000 */
[----:B------:R-:W2:Y:S01]  /*0ad0*/  LDCU.64 UR6, c[0x0][0x348] ;  /* 0x00006900ff0677ac */ /* 0x000ea20008000a00 */
[----:B------:R-:W-:-:S03]  /*0ae0*/  ULOP3.LUT UR10, URZ, UR9, URZ, 0x33, !UPT ;  /* 0x00000009ff0a7292 */ /* 0x000fc6000f8e33ff */
[----:B------:R-:W-:Y:S01]  /*0af0*/  UMOV UR9, URZ ;  /* 0x000000ff00097c82 */ /* 0x000fe20008000000 */
[----:B--2---:R-:W-:Y:S02]  /*0b00*/  UIADD3 UR6, UP0, UPT, UR6, 0x200, URZ ;  /* 0x0000020006067890 */ /* 0x004fe4000ff1e0ff */
[----:B-1----:R-:W-:Y:S01]  /*0b10*/  ULEA UR4, UR4, UR5, 0x18 ;  /* 0x0000000504047291 */ /* 0x002fe2000f8ec0ff */
[----:B------:R-:W1:Y:S01]  /*0b20*/  LDCU UR5, c[0x0][0x614] ;  /* 0x0000c280ff0577ac */ /* 0x000e620008000800 */
[----:B------:R-:W-:Y:S02]  /*0b30*/  UIADD3.X UR7, UPT, UPT, URZ, UR7, URZ, UP0, !UPT ;  /* 0x00000007ff077290 */ /* 0x000fe400087fe4ff */
[----:B------:R-:W-:-:S05]  /*0b40*/  UIADD3 UR8, UPT, UPT, UR4, 0x800, URZ ;  /* 0x0000080004087890 */ /* 0x000fca000fffe0ff */
[----:B------:R-:W2:Y:S01]  /*0b50*/  SYNCS.PHASECHK.TRANS64.TRYWAIT P0, [UR4+0x110], RZ ;  /* 0x000110ffff0075a7 */ /* 0x000ea20008001104 */
[----:B-1----:R-:W-:-:S04]  /*0b60*/  UIADD3 UR10, UPT, UPT, UR10, UR5, URZ ;  /* 0x000000050a0a7290 */ /* 0x002fc8000fffe0ff */
[----:B------:R-:W-:Y:S01]  /*0b70*/  USHF.L.U32 UR10, UR10, 0x7, URZ ;  /* 0x000000070a0a7899 */ /* 0x000fe200080006ff */
[----:B--2---:R-:W-:Y:S11]  /*0b80*/  @!P0 BRA `(.L_x_6) ;  /* 0x000000b400488947 */ /* 0x004ff60003800000 */
.L_x_59:
[----:B------:R2:W-:Y:S01]  /*0b90*/  UTMASTG.4D [UR8], [UR6], desc[URZ] ;  /* 0x0000ff08060073b5 */ /* 0x0005e20008019000 */
[----:B-1----:R-:W-:Y:S01]  /*0ba0*/  HFMA2 R2, -RZ, RZ, 0, 5.9604644775390625e-08 ;  /* 0x00000001ff027431 */ /* 0x002fe200000001ff */
[----:B------:R0:W-:Y:S01]  /*0bb0*/  UTMACMDFLUSH ;  /* 0x00000000000079b7 */ /* 0x0001e20000000000 */
[----:B------:R-:W-:-:S04]  /*0bc0*/  DEPBAR.LE SB0, 0x0 ;  /* 0x000080000000791a */ /* 0x000fc80000000000 */
[----:B------:R2:W-:Y:S01]  /*0bd0*/  SYNCS.ARRIVE.TRANS64.ART0 RZ, [UR4+0x118], R2 ;  /* 0x00011802ffff79a7 */ /* 0x0005e20008500004 */
[----:B------:R-:W-:Y:S05]  /*0be0*/  BRA `(.L_x_5) ;  /* 0x0000002c00047947 */ /* 0x000fea0003800000 */
.L_x_123:
[----:B------:R-:W-:-:S08]  /*0bf0*/  NOP ;  /* 0x0000000000007918 */ /* 0x000fd00000000000 */
[----:B------:R-:W1:-:S00]  /*0c00*/  USETMAXREG.DEALLOC.CTAPOOL 0x30 ;  /* 0x00000030000079c8 */ /* 0x000e4000080e0500 */
[----:B------:R-:W2:Y:S01]  /*0c10*/  S2UR UR10, SR_CgaCtaId ;  /* 0x00000000000a79c3 */ /* 0x000ea20000008800 */
[----:B------:R-:W-:Y:S01]  /*0c20*/  NOP ;  /* 0x0000000000007918 */ /* 0x000fe20000000000 */
[----:B------:R-:W-:Y:S02]  /*0c30*/  UMOV UR4, 0x40 ;  /* 0x0000004000047882 */ /* 0x000fe40000000000 */
[----:B--2---:R-:W-:-:S09]  /*0c40*/  ULEA UR4, UR10, UR4, 0x18 ;  /* 0x000000040a047291 */ /* 0x004fd2000f8ec0ff */
[----:B-1----:R-:W1:Y:S01]  /*0c50*/  LDS.U8 R2, [UR4] ;  /* 0x00000004ff027984 */ /* 0x002e620008000000 */
[----:B------:R-:W-:Y:S02]  /*0c60*/  UMOV UR4, 0x400 ;  /* 0x0000040000047882 */ /* 0x000fe40000000000 */
[----:B------:R-:W-:Y:S01]  /*0c70*/  ULEA UR9, UR10, UR4, 0x18 ;  /* 0x000000040a097291 */ /* 0x000fe2000f8ec0ff */
[----:B-1----:R-:W-:-:S13]  /*0c80*/  ISETP.NE.AND P0, PT, R2, RZ, PT ;  /* 0x000000ff0200720c */ /* 0x002fda0003f05270 */
[----:B------:R-:W-:Y:S05]  /*0c90*/  @P0 BRA `(.L_x_7) ;  /* 0x00000000007c0947 */ /* 0x000fea0003800000 */
[----:B------:R-:W-:-:S13]  /*0ca0*/  ELECT P0, URZ, PT ;  /* 0x0000000000ff782f */ /* 0x000fda0003800000 */
[----:B------:R-:W-:Y:S05]  /*0cb0*/  @!P0 BRA `(.L_x_8) ;  /* 0x0000000000848947 */ /* 0x000fea0003800000 */
[----:B------:R-:W-:-:S05]  /*0cc0*/  UMOV UR4, 0x10 ;  /* 0x0000001000047882 */ /* 0x000fca0000000000 */
[----:B------:R-:W-:Y:S04]  /*0cd0*/  DEPBAR.LE SB1, 0x36 ;  /* 0x00009d800000791a */ /* 0x000fe80000000000 */
[----:B------:R-:W1:Y:S02]  /*0ce0*/  UTCATOMSWS.FIND_AND_SET.ALIGN UP0, UR4, UR4 ;  /* 0x00000004000475e3 */ /* 0x000e640008000800 */
[----:B-1----:R-:W-:Y:S01]  /*0cf0*/  PLOP3.LUT P0, PT, PT, PT, UP0, 0x80, 0x8 ;  /* 0x000000000008781c */ /* 0x002fe20003f0f008 */
[----:B------:R-:W-:-:S03]  /*0d00*/  IMAD.U32 R5, RZ, RZ, UR4 ;  /* 0x00000004ff057e24 */ /* 0x000fc6000f8e00ff */
[----:B------:R-:W-:-:S04]  /*0d10*/  SEL R2, RZ, 0xffffffff, !P0 ;  /* 0xffffffffff027807 */ /* 0x000fc80004000000 */
[----:B------:R-:W-:-:S13]  /*0d20*/  ISETP.NE.AND P0, PT, R2, RZ, PT ;  /* 0x000000ff0200720c */ /* 0x000fda0003f05270 */
[----:B------:R-:W-:Y:S05]  /*0d30*/  @P0 BRA `(.L_x_9) ;  /* 0x0000000000240947 */ /* 0x000fea0003800000 */
.L_x_10:
[----:B------:R-:W-:Y:S05]  /*0d40*/  NANOSLEEP 0x64 ;  /* 0x000000640000795d */ /* 0x000fea0003800000 */
[----:B------:R-:W-:-:S05]  /*0d50*/  UMOV UR4, 0x10 ;  /* 0x0000001000047882 */ /* 0x000fca0000000000 */
[----:B------:R-:W-:Y:S04]  /*0d60*/  DEPBAR.LE SB1, 0x36 ;  /* 0x00009d800000791a */ /* 0x000fe80000000000 */
[----:B------:R-:W1:Y:S02]  /*0d70*/  UTCATOMSWS.FIND_AND_SET.ALIGN UP0, UR4, UR4 ;  /* 0x00000004000475e3 */ /* 0x000e640008000800 */
[----:B-1----:R-:W-:Y:S01]  /*0d80*/  PLOP3.LUT P0, PT, PT, PT, UP0, 0x80, 0x8 ;  /* 0x000000000008781c */ /* 0x002fe20003f0f008 */
[----:B------:R-:W-:-:S03]  /*0d90*/  IMAD.U32 R5, RZ, RZ, UR4 ;  /* 0x00000004ff057e24 */ /* 0x000fc6000f8e00ff */
[----:B------:R-:W-:-:S04]  /*0da0*/  SEL R2, RZ, 0xffffffff, !P0 ;  /* 0xffffffffff027807 */ /* 0x000fc80004000000 */
[----:B------:R-:W-:-:S13]  /*0db0*/  ISETP.NE.AND P0, PT, R2, RZ, PT ;  /* 0x000000ff0200720c */ /* 0x000fda0003f05270 */
[----:B------:R-:W-:Y:S05]  /*0dc0*/  @!P0 BRA `(.L_x_10) ;  /* 0xfffffffc00dc8947 */ /* 0x000fea000383ffff */
.L_x_9:
[----:B------:R-:W-:Y:S01]  /*0dd0*/  IMAD.MOV.U32 R3, RZ, RZ, 0x1 ;  /* 0x00000001ff037424 */ /* 0x000fe200078e00ff */
[----:B------:R-:W-:Y:S01]  /*0de0*/  UMOV UR4, 0x50 ;  /* 0x0000005000047882 */ /* 0x000fe20000000000 */
[----:B------:R-:W-:Y:S01]  /*0df0*/  VIADD R2, R5, 0x10 ;  /* 0x0000001005027836 */ /* 0x000fe20000000000 */
[----:B------:R-:W-:-:S04]  /*0e00*/  ULEA UR4, UR10, UR4, 0x18 ;  /* 0x000000040a047291 */ /* 0x000fc8000f8ec0ff */
[----:B------:R-:W-:Y:S02]  /*0e10*/  SHF.L.U32 R3, R3, R2, RZ ;  /* 0x0000000203037219 */ /* 0x000fe400000006ff */
[----:B------:R-:W-:-:S04]  /*0e20*/  MOV R2, 0xffff ;  /* 0x0000ffff00027802 */ /* 0x000fc80000000f00 */
[----:B------:R-:W-:Y:S01]  /*0e30*/  SHF.L.U32 R2, R2, R5, RZ ;  /* 0x0000000502027219 */ /* 0x000fe200000006ff */
[----:B------:R-:W-:-:S03]  /*0e40*/  IMAD.SHL.U32 R5, R5, 0x20, RZ ;  /* 0x0000002005057824 */ /* 0x000fc600078e00ff */
[----:B------:R-:W-:-:S05]  /*0e50*/  LOP3.LUT R2, R3, R2, RZ, 0xfc, !PT ;  /* 0x0000000203027212 */ /* 0x000fca00078efcff */
[----:B------:R1:W-:Y:S04]  /*0e60*/  ATOMS.OR RZ, [UR4], R2 ;  /* 0x00000002ffff798c */ /* 0x0003e8000b000004 */
[----:B------:R1:W-:Y:S01]  /*0e70*/  STS [UR9+0x148], R5 ;  /* 0x00014805ff007988 */ /* 0x0003e20008000809 */
[----:B------:R-:W-:Y:S05]  /*0e80*/  BRA `(.L_x_8) ;  /* 0x0000000000107947 */ /* 0x000fea0003800000 */
.L_x_7:
[----:B------:R-:W-:-:S05]  /*0e90*/  MOV R2, 0xffffffff ;  /* 0xffffffff00027802 */ /* 0x000fca0000000f00 */
[----:B------:R1:W-:Y:S02]  /*0ea0*/  STS [UR9+0x148], R2 ;  /* 0x00014802ff007988 */ /* 0x0003e40008000809 */
[----:B-1----:R-:W-:Y:S02]  /*0eb0*/  MOV R2, 0xed0 ;  /* 0x00000ed000027802 */ /* 0x002fe40000000f00 */
[----:B------:R-:W-:Y:S05]  /*0ec0*/  CALL.REL.NOINC `($__internal_1_$__cuda_sm10x_tcgen05_guardrail_trap_phase_invalid_during_alloc) ;  /* 0x000000bc00ac7944 */ /* 0x000fea0003c00000 */
.L_x_8:
[----:B------:R-:W-:Y:S05]  /*0ed0*/  WARPSYNC.ALL ;  /* 0x0000000000007948 */ /* 0x000fea0003800000 */
[----:B------:R-:W-:Y:S01]  /*0ee0*/  NOP ;  /* 0x0000000000007918 */ /* 0x000fe20000000000 */
[----:B------:R-:W2:Y:S01]  /*0ef0*/  S2UR UR18, SR_CgaCtaId ;  /* 0x00000000001279c3 */ /* 0x000ea20000008800 */
[----:B------:R-:W3:Y:S01]  /*0f00*/  LDCU UR4, c[0x0][0x640] ;  /* 0x0000c800ff0477ac */ /* 0x000ee20008000800 */
[----:B------:R-:W-:Y:S01]  /*0f10*/  UMOV UR20, 0x400 ;  /* 0x0000040000147882 */ /* 0x000fe20000000000 */
[----:B------:R-:W4:Y:S01]  /*0f20*/  LDCU UR7, c[0x0][0x654] ;  /* 0x0000ca80ff0777ac */ /* 0x000f220008000800 */
[----:B------:R-:W5:Y:S01]  /*0f30*/  LDCU UR8, c[0x0][0x634] ;  /* 0x0000c680ff0877ac */ /* 0x000f620008000800 */
[----:B---3--:R-:W-:-:S04]  /*0f40*/  UIMAD.WIDE.U32 UR4, UR70, UR4, URZ ;  /* 0x00000004460472a5 */ /* 0x008fc8000f8e00ff */
[----:B------:R-:W-:Y:S02]  /*0f50*/  UIADD3 UR4, UPT, UPT, -UR5, UR70, URZ ;  /* 0x0000004605047290 */ /* 0x000fe4000fffe1ff */
[----:B--2---:R-:W-:Y:S02]  /*0f60*/  ULEA UR20, UR18, UR20, 0x18 ;  /* 0x0000001412147291 */ /* 0x004fe4000f8ec0ff */
[----:B------:R-:W-:Y:S02]  /*0f70*/  USHF.R.U32.HI UR4, URZ, UR74, UR4 ;  /* 0x0000004aff047299 */ /* 0x000fe40008011604 */
[----:B------:R-:W-:Y:S02]  /*0f80*/  UIADD3 UR6, UPT, UPT, UR20, 0x4800, URZ ;  /* 0x0000480014067890 */ /* 0x000fe4000fffe0ff */
[----:B------:R-:W-:Y:S02]  /*0f90*/  UIADD3 UR4, UPT, UPT, UR5, UR4, URZ ;  /* 0x0000000405047290 */ /* 0x000fe4000fffe0ff */
[----:B------:R-:W-:-:S02]  /*0fa0*/  USHF.R.U32.HI UR6, URZ, 0x4, UR6 ;  /* 0x00000004ff067899 */ /* 0x000fc40008011606 */
[----:B------:R-:W-:Y:S02]  /*0fb0*/  USHF.R.U32.HI UR4, URZ, UR71, UR4 ;  /* 0x00000047ff047299 */ /* 0x000fe40008011604 */
[----:B------:R-:W-:Y:S02]  /*0fc0*/  ULOP3.LUT UR6, UR6, 0x3fc0, URZ, 0xc0, !UPT ;  /* 0x00003fc006067892 */ /* 0x000fe4000f8ec0ff */
[----:B----4-:R-:W-:Y:S02]  /*0fd0*/  UISETP.GE.AND UP0, UPT, UR4, UR7, UPT ;  /* 0x000000070400728c */ /* 0x010fe4000bf06270 */
[----:B------:R-:W-:Y:S02]  /*0fe0*/  ULOP3.LUT UR5, UR6, 0x10000, URZ, 0xfc, !UPT ;  /* 0x0001000006057892 */ /* 0x000fe4000f8efcff */
[----:B------:R-:W-:Y:S02]  /*0ff0*/  UIADD3 UR4, UPT, UPT, -UR4, URZ, URZ ;  /* 0x000000ff04047290 */ /* 0x000fe4000fffe1ff */
[----:B------:R-:W-:-:S02]  /*1000*/  USEL UR7, UR75, UR72, !UP0 ;  /* 0x000000484b077287 */ /* 0x000fc4000c000000 */
[----:B-1----:R-:W-:Y:S01]  /*1010*/  IMAD.U32 R2, RZ, RZ, UR5 ;  /* 0x00000005ff027e24 */ /* 0x002fe2000f8e00ff */
[----:B------:R-:W1:Y:S02]  /*1020*/  LDCU UR6, c[0x0][0x63c] ;  /* 0x0000c780ff0677ac */ /* 0x000e640008000800 */
[----:B-----5:R-:W2:Y:S03]  /*1030*/  @UP0 LDCU UR8, c[0x0][0x64c] ;  /* 0x0000c980ff0807ac */ /* 0x020ea60008000800 */
[----:B------:R-:W3:Y:S01]  /*1040*/  SHFL.IDX PT, R2, R2, RZ, 0x1f ;  /* 0x00001fff02027589 */ /* 0x000ee200000e0000 */
[----:B------:R-:W-:Y:S02]  /*1050*/  ULOP3.LUT UR7, UR7, 0xff, URZ, 0xc0, !UPT ;  /* 0x000000ff07077892 */ /* 0x000fe4000f8ec0ff */
[----:B-1----:R-:W-:-:S04]  /*1060*/  UIMAD UR6, UR4, UR6, UR70 ;  /* 0x00000006040672a4 */ /* 0x002fc8000f8e0246 */
[----:B--2---:R-:W-:Y:S01]  /*1070*/  UIMAD.WIDE.U32 UR4, UR6, UR8, URZ ;  /* 0x00000008060472a5 */ /* 0x004fe2000f8e00ff */
[----:B------:R-:W1:Y:S03]  /*1080*/  LDCU UR8, c[0x0][0x60c] ;  /* 0x0000c180ff0877ac */ /* 0x000e660008000800 */
[----:B------:R-:W-:Y:S01]  /*1090*/  UIADD3 UR4, UPT, UPT, UR6, -UR5, URZ ;  /* 0x8000000506047290 */ /* 0x000fe2000fffe0ff */
[----:B---3--:R-:W-:Y:S01]  /*10a0*/  R2UR UR42, R2 ;  /* 0x00000000022a72ca */ /* 0x008fe200000e0000 */
[----:B------:R-:W-:Y:S02]  /*10b0*/  USEL UR6, UR76, UR73, !UP0 ;  /* 0x000000494c067287 */ /* 0x000fe4000c000000 */
[----:B------:R-:W-:Y:S02]  /*10c0*/  USHF.R.U32.HI UR4, URZ, UR7, UR4 ;  /* 0x00000007ff047299 */ /* 0x000fe40008011604 */
[----:B------:R-:W-:-:S02]  /*10d0*/  ULOP3.LUT UR6, UR6, 0xff, URZ, 0xc0, !UPT ;  /* 0x000000ff06067892 */ /* 0x000fc4000f8ec0ff */
[----:B------:R-:W-:-:S04]  /*10e0*/  UIADD3 UR4, UPT, UPT, UR5, UR4, URZ ;  /* 0x0000000405047290 */ /* 0x000fc8000fffe0ff */
[----:B------:R-:W-:Y:S02]  /*10f0*/  USHF.R.U32.HI UR4, URZ, UR6, UR4 ;  /* 0x00000006ff047299 */ /* 0x000fe40008011604 */
[----:B-1----:R-:W-:Y:S01]  /*1100*/  UISETP.GE.AND UP0, UPT, UR70, UR8, UPT ;  /* 0x000000084600728c */ /* 0x002fe2000bf06270 */
[----:B------:R-:W-:Y:S06]  /*1110*/  BAR.SYNC.DEFER_BLOCKING 0x2, 0x120 ;  /* 0x0084800000007b1d */ /* 0x000fec0000010000 */
[----:B------:R-:W1:Y:S02]  /*1120*/  LDS R3, [UR20+0x148] ;  /* 0x00014814ff037984 */ /* 0x000e640008000800 */
[----:B-1----:R-:W-:Y:S01]  /*1130*/  R2UR UR69, R3 ;  /* 0x00000000034572ca */ /* 0x002fe200000e0000 */
[----:B------:R-:W-:-:S14]  /*1140*/  BRA.U UP0, `(.L_x_11) ;  /* 0x0000001500087547 */ /* 0x000fdc000b800000 */
[----:B------:R-:W1:Y:S02]  /*1150*/  SYNCS.PHASECHK.TRANS64.TRYWAIT P0, [UR20], RZ ;  /* 0x000000ffff0075a7 */ /* 0x000e640008001114 */
[----:B-1----:R-:W-:Y:S05]  /*1160*/  @!P0 BRA `(.L_x_12) ;  /* 0x000000ac00e88947 */ /* 0x002fea0003800000 */
.L_x_61:
[----:B------:R-:W2:Y:S01]  /*1170*/  SYNCS.PHASECHK.TRANS64.TRYWAIT P0, [UR20+0x10], RZ ;  /* 0x000010ffff0075a7 */ /* 0x000ea20008001114 */
[----:B------:R-:W3:Y:S01]  /*1180*/  LDCU UR5, c[0x0][0x614] ;  /* 0x0000c280ff0577ac */ /* 0x000ee20008000800 */
[----:B-1----:R-:W-:Y:S01]  /*1190*/  IMAD.MOV.U32 R2, RZ, RZ, RZ ;  /* 0x000000ffff027224 */ /* 0x002fe200078e00ff */
[----:B------:R-:W1:Y:S04]  /*11a0*/  LDCU UR10, c[0x0][0x38c] ;  /* 0x00007180ff0a77ac */ /* 0x000e680008000800 */
[C---:B------:R-:W-:Y:S01]  /*11b0*/  R2UR UR22, R2.reuse ;  /* 0x00000000021672ca */ /* 0x040fe200000e0000 */
[----:B------:R-:W4:Y:S01]  /*11c0*/  LDCU UR7, c[0x0][0x380] ;  /* 0x00007000ff0777ac */ /* 0x000f220008000800 */
[C---:B------:R-:W-:Y:S02]  /*11d0*/  R2UR UR21, R2.reuse ;  /* 0x00000000021572ca */ /* 0x040fe400000e0000 */
[C---:B------:R-:W-:Y:S01]  /*11e0*/  R2UR UR19, R2.reuse ;  /* 0x00000000021372ca */ /* 0x040fe200000e0000 */
[----:B------:R-:W-:Y:S01]  /*11f0*/  UIADD3 UR6, UPT, UPT, UR20, 0x8800, URZ ;  /* 0x0000880014067890 */ /* 0x000fe2000fffe0ff */
[----:B------:R-:W-:Y:S01]  /*1200*/  R2UR UR18, R2 ;  /* 0x00000000021272ca */ /* 0x000fe200000e0000 */
[----:B------:R-:W-:Y:S01]  /*1210*/  UMOV UR24, 0x0 ;  /* 0x0000000000187882 */ /* 0x000fe20000000000 */
[----:B------:R-:W-:Y:S01]  /*1220*/  UMOV UR25, 0x1 ;  /* 0x0000000100197882 */ /* 0x000fe20000000000 */
[----:B------:R-:W-:-:S02]  /*1230*/  USHF.R.U32.HI UR8, URZ, 0x4, UR6 ;  /* 0x00000004ff087899 */ /* 0x000fc40008011606 */
[----:B---3--:R-:W-:Y:S02]  /*1240*/  UIADD3 UR4, UPT, UPT, -UR4, UR5, URZ ;  /* 0x0000000504047290 */ /* 0x008fe4000fffe1ff */
[----:B------:R-:W-:Y:S02]  /*1250*/  UIADD3 UR40, UPT, UPT, UR42, 0x2, URZ ;  /* 0x000000022a287890 */ /* 0x000fe4000fffe0ff */
[----:B-1----:R-:W-:Y:S02]  /*1260*/  UIADD3 UR11, UPT, UPT, UR10, -0x1, URZ ;  /* 0xffffffff0a0b7890 */ /* 0x002fe4000fffe0ff */
[----:B------:R-:W-:Y:S02]  /*1270*/  UISETP.GT.AND UP0, UPT, UR10, URZ, UPT ;  /* 0x000000ff0a00728c */ /* 0x000fe4000bf04270 */
[----:B----4-:R-:W-:Y:S02]  /*1280*/  UIADD3 UR5, UPT, UPT, UR10, -UR7, URZ ;  /* 0x800000070a057290 */ /* 0x010fe4000fffe0ff */
[----:B------:R-:W-:-:S02]  /*1290*/  UIADD3 UR7, UPT, UPT, -UR10, URZ, URZ ;  /* 0x000000ff0a077290 */ /* 0x000fc4000fffe1ff */
[----:B------:R-:W-:Y:S02]  /*12a0*/  ULEA UR5, UR4, UR5, 0x7 ;  /* 0x0000000504057291 */ /* 0x000fe4000f8e38ff */
[----:B------:R-:W-:Y:S02]  /*12b0*/  USHF.R.S32.HI UR7, URZ, 0x1f, UR7 ;  /* 0x0000001fff077899 */ /* 0x000fe40008011407 */
[----:B------:R-:W-:Y:S02]  /*12c0*/  USHF.R.S32.HI UR6, URZ, 0x1f, UR11 ;  /* 0x0000001fff067899 */ /* 0x000fe4000801140b */
[----:B------:R-:W-:Y:S02]  /*12d0*/  ULOP3.LUT UR4, UR8, 0x3fc0, URZ, 0xc0, !UPT ;  /* 0x00003fc008047892 */ /* 0x000fe4000f8ec0ff */
[----:B------:R-:W-:Y:S02]  /*12e0*/  UIADD3 UR8, UPT, UPT, -UR5, URZ, URZ ;  /* 0x000000ff05087290 */ /* 0x000fe4000fffe1ff */
[----:B------:R-:W-:-:S02]  /*12f0*/  UIADD3 UR9, UPT, UPT, UR5, -0x1, URZ ;  /* 0xffffffff05097890 */ /* 0x000fc4000fffe0ff */
[----:B------:R-:W-:Y:S02]  /*1300*/  ULEA.HI UR7, UR7, -UR10, URZ, 0x7 ;  /* 0x8000000a07077291 */ /* 0x000fe4000f8f38ff */
[----:B------:R-:W-:Y:S02]  /*1310*/  ULEA.HI UR6, UR6, UR11, URZ, 0x7 ;  /* 0x0000000b06067291 */ /* 0x000fe4000f8f38ff */
[----:B------:R-:W-:Y:S02]  /*1320*/  USHF.R.S32.HI UR11, URZ, 0x1f, UR8 ;  /* 0x0000001fff0b7899 */ /* 0x000fe40008011408 */
[----:B------:R-:W-:Y:S02]  /*1330*/  USHF.R.S32.HI UR13, URZ, 0x1f, UR9 ;  /* 0x0000001fff0d7899 */ /* 0x000fe40008011409 */
[----:B------:R-:W-:Y:S02]  /*1340*/  USHF.R.S32.HI UR7, URZ, 0x7, UR7 ;  /* 0x00000007ff077899 */ /* 0x000fe40008011407 */
[----:B------:R-:W-:-:S02]  /*1350*/  @UP0 UIMAD.WIDE UR14, UR6, 0x2000000, UR24 ;  /* 0x02000000060e08a5 */ /* 0x000fc4000f8e0218 */
[----:B------:R-:W-:Y:S02]  /*1360*/  ULEA.HI UR6, UR11, -UR5, URZ, 0x7 ;  /* 0x800000050b067291 */ /* 0x000fe4000f8f38ff */
[----:B------:R-:W-:Y:S02]  /*1370*/  ULEA.HI UR9, UR13, UR9, URZ, 0x7 ;  /* 0x000000090d097291 */ /* 0x000fe4000f8f38ff */
[----:B------:R-:W-:Y:S02]  /*1380*/  UIADD3 UR23, UPT, UPT, -UR7, URZ, URZ ;  /* 0x000000ff07177290 */ /* 0x000fe4000fffe1ff */
[----:B------:R-:W-:Y:S02]  /*1390*/  ULOP3.LUT UR4, UR4, 0x10000, URZ, 0xfc, !UPT ;  /* 0x0001000004047892 */ /* 0x000fe4000f8efcff */
[----:B------:R-:W-:Y:S02]  /*13a0*/  USHF.R.S32.HI UR7, URZ, 0x7, UR6 ;  /* 0x00000007ff077899 */ /* 0x000fe40008011406 */
[----:B------:R-:W-:-:S02]  /*13b0*/  ULEA.HI.SX32 UR6, UR9, 0x1, 0x19 ;  /* 0x0000000109067891 */ /* 0x000fc4000f8fcaff */
[----:B------:R-:W-:Y:S02]  /*13c0*/  UISETP.GT.AND UP1, UPT, UR5, URZ, UPT ;  /* 0x000000ff0500728c */ /* 0x000fe4000bf24270 */
[----:B------:R-:W-:Y:S02]  /*13d0*/  UIADD3 UR38, UPT, UPT, UR42, 0x4, URZ ;  /* 0x000000042a267890 */ /* 0x000fe4000fffe0ff */
[----:B------:R-:W-:Y:S01]  /*13e0*/  UIADD3 UR36, UPT, UPT, UR42, 0x6, URZ ;  /* 0x000000062a247890 */ /* 0x000fe2000fffe0ff */
[----:B------:R-:W-:Y:S01]  /*13f0*/  UMOV UR32, 0x0 ;  /* 0x0000000000207882 */ /* 0x000fe20000000000 */
[----:B------:R-:W-:Y:S01]  /*1400*/  UMOV UR33, 0x8200490 ;  /* 0x0820049000217882 */ /* 0x000fe20000000000 */
[----:B------:R-:W-:Y:S01]  /*1410*/  UMOV UR30, 0x0 ;  /* 0x00000000001e7882 */ /* 0x000fe20000000000 */
[----:B------:R-:W-:Y:S01]  /*1420*/  UMOV UR31, 0x8200490 ;  /* 0x08200490001f7882 */ /* 0x000fe20000000000 */
[----:B------:R-:W-:Y:S01]  /*1430*/  UMOV UR28, 0x0 ;  /* 0x00000000001c7882 */ /* 0x000fe20000000000 */
[----:B------:R-:W-:Y:S01]  /*1440*/  UMOV UR29, 0x8200490 ;  /* 0x08200490001d7882 */ /* 0x000fe20000000000 */
[----:B------:R-:W-:Y:S01]  /*1450*/  UMOV UR26, 0x0 ;  /* 0x00000000001a7882 */ /* 0x000fe20000000000 */
[----:B------:R-:W-:Y:S01]  /*1460*/  UMOV UR27, 0x8200490 ;  /* 0x08200490001b7882 */ /* 0x000fe20000000000 */
[----:B------:R-:W-:-:S02]  /*1470*/  UIADD3 UR17, UPT, UPT, UR20, 0xd0, URZ ;  /* 0x000000d014117890 */ /* 0x000fc4000fffe0ff */
[----:B------:R-:W-:Y:S02]  /*1480*/  UIADD3 UR16, UPT, UPT, UR20, 0x70, URZ ;  /* 0x0000007014107890 */ /* 0x000fe4000fffe0ff */
[----:B------:R-:W-:Y:S02]  /*1490*/  UIADD3 UR12, UPT, UPT, UR4, 0x2, URZ ;  /* 0x00000002040c7890 */ /* 0x000fe4000fffe0ff */
[----:B------:R-:W-:Y:S02]  /*14a0*/  UIADD3 UR10, UPT, UPT, UR4, 0x4, URZ ;  /* 0x00000004040a7890 */ /* 0x000fe4000fffe0ff */
[----:B------:R-:W-:Y:S01]  /*14b0*/  UIADD3 UR8, UPT, UPT, UR4, 0x6, URZ ;  /* 0x0000000604087890 */ /* 0x000fe2000fffe0ff */
[----:B------:R-:W-:Y:S01]  /*14c0*/  UMOV UR43, 0x40004040 ;  /* 0x40004040002b7882 */ /* 0x000fe20000000000 */
[----:B------:R-:W-:Y:S01]  /*14d0*/  UMOV UR41, 0x40004040 ;  /* 0x4000404000297882 */ /* 0x000fe20000000000 */
[----:B------:R-:W-:Y:S01]  /*14e0*/  UIADD3 UR7, UPT, UPT, -UR7, URZ, URZ ;  /* 0x000000ff07077290 */ /* 0x000fe2000fffe1ff */
[----:B------:R-:W-:Y:S01]  /*14f0*/  UMOV UR39, 0x40004040 ;  /* 0x4000404000277882 */ /* 0x000fe20000000000 */
[----:B------:R-:W-:Y:S01]  /*1500*/  UMOV UR37, 0x40004040 ;  /* 0x4000404000257882 */ /* 0x000fe20000000000 */
[----:B------:R-:W-:Y:S01]  /*1510*/  UMOV UR5, 0x40004040 ;  /* 0x4000404000057882 */ /* 0x000fe20000000000 */
[----:B------:R-:W-:Y:S01]  /*1520*/  UMOV UR13, 0x40004040 ;  /* 0x40004040000d7882 */ /* 0x000fe20000000000 */
[----:B------:R-:W-:Y:S01]  /*1530*/  UMOV UR11, 0x40004040 ;  /* 0x40004040000b7882 */ /* 0x000fe20000000000 */
[----:B------:R-:W-:Y:S01]  /*1540*/  UMOV UR9, 0x40004040 ;  /* 0x4000404000097882 */ /* 0x000fe20000000000 */
[----:B--2---:R-:W-:Y:S05]  /*1550*/  @!P0 BRA `(.L_x_13) ;  /* 0x000000ac00048947 */ /* 0x004fea0003800000 */
.L_x_63:
[----:B------:R2:W-:Y:S01]  /*1560*/  UTCHMMA gdesc[UR42], gdesc[UR4], tmem[UR22], tmem[UR32], idesc[UR33], !UPT ;  /* 0x00ff20042a0075ea */ /* 0x0005e2000f800016 */
[----:B------:R3:W-:Y:S01]  /*1570*/  UTCHMMA gdesc[UR40], gdesc[UR12], tmem[UR21], tmem[UR30], idesc[UR31], UPT ;  /* 0x00ff1e0c280075ea */ /* 0x0007e2000b800015 */
[----:B------:R3:W-:Y:S01]  /*1580*/  UTCHMMA gdesc[UR38], gdesc[UR10], tmem[UR19], tmem[UR28], idesc[UR29], UPT ;  /* 0x00ff1c0a260075ea */ /* 0x0007e2000b800013 */
[----:B------:R3:W-:Y:S01]  /*1590*/  UTCHMMA gdesc[UR36], gdesc[UR8], tmem[UR18], tmem[UR26], idesc[UR27], UPT ;  /* 0x00ff1a08240075ea */ /* 0x0007e2000b800012 */
[----:B------:R3:W-:Y:S01]  /*15a0*/  UTCBAR [UR17], URZ ;  /* 0x000000ff110073e9 */ /* 0x0007e200080000ff */
[----:B------:R-:W-:Y:S01]  /*15b0*/  @!UP1 UMOV UR6, UR7 ;  /* 0x0000000700069c82 */ /* 0x000fe20008000000 */
[----:B------:R-:W-:Y:S01]  /*15c0*/  @UP0 UMOV UR23, UR15 ;  /* 0x0000000f00170c82 */ /* 0x000fe20008000000 */
[----:B------:R3:W-:Y:S01]  /*15d0*/  UTCBAR [UR16], URZ ;  /* 0x000000ff100073e9 */ /* 0x0007e200080000ff */
[----:B------:R-:W-:Y:S01]  /*15e0*/  UISETP.LT.AND UP0, UPT, UR6, UR23, UPT ;  /* 0x000000170600728c */ /* 0x000fe2000bf01270 */
[----:B------:R-:W-:Y:S01]  /*15f0*/  HFMA2 R8, -RZ, RZ, 0, 0 ;  /* 0x00000000ff087431 */ /* 0x000fe200000001ff */
[----:B------:R-:W-:-:S02]  /*1600*/  UMOV UR24, URZ ;  /* 0x000000ff00187c82 */ /* 0x000fc40008000000 */
[----:B------:R-:W-:-:S03]  /*1610*/  USEL UR23, UR6, UR23, UP0 ;  /* 0x0000001706177287 */ /* 0x000fc60008000000 */
[----:B------:R-:W-:Y:S01]  /*1620*/  UMOV UR6, 0x1 ;  /* 0x0000000100067882 */ /* 0x000fe20000000000 */
[----:B------:R-:W-:Y:S01]  /*1630*/  UISETP.GE.AND UP0, UPT, UR23, 0x2, UPT ;  /* 0x000000021700788c */ /* 0x000fe2000bf06270 */
[----:B--2---:R-:W-:-:S08]  /*1640*/  UMOV UR5, URZ ;  /* 0x000000ff00057c82 */ /* 0x004fd00008000000 */
[----:B------:R-:W-:Y:S05]  /*1650*/  BRA.U !UP0, `(.L_x_14) ;  /* 0x0000000908407547 */ /* 0x000fea000b800000 */
[----:B------:R-:W-:Y:S01]  /*1660*/  IMAD.MOV.U32 R8, RZ, RZ, RZ ;  /* 0x000000ffff087224 */ /* 0x000fe200078e00ff */
[----:B------:R-:W-:Y:S02]  /*1670*/  CS2R R4, SRZ ;  /* 0x0000000000047805 */ /* 0x000fe4000001ff00 */
[----:B-1----:R-:W-:Y:S01]  /*1680*/  CS2R R2, SRZ ;  /* 0x0000000000027805 */ /* 0x002fe2000001ff00 */
[----:B------:R-:W-:Y:S01]  /*1690*/  UIADD3 UR23, UPT, UPT, -UR23, URZ, URZ ;  /* 0x000000ff17177290 */ /* 0x000fe2000fffe1ff */
[----:B------:R-:W-:Y:S01]  /*16a0*/  UMOV UR6, 0x1 ;  /* 0x0000000100067882 */ /* 0x000fe20000000000 */
[----:B------:R-:W-:Y:S01]  /*16b0*/  UMOV UR5, URZ ;  /* 0x000000ff00057c82 */ /* 0x000fe20008000000 */
[----:B------:R-:W-:Y:S01]  /*16c0*/  UMOV UR24, URZ ;  /* 0x000000ff00187c82 */ /* 0x000fe20008000000 */
        /* <DEDUP_REMOVED lines=22> */
[----:B------:R-:W-:Y:S01]  /*1830*/  UIADD3 UR35, UPT, UPT, UR20, 0xd0, URZ ;  /* 0x000000d014237890 */ /* 0x000fe2000fffe0ff */
[----:B------:R-:W-:Y:S01]  /*1840*/  UMOV UR44, 0x0 ;  /* 0x00000000002c7882 */ /* 0x000fe20000000000 */
[----:B------:R-:W-:-:S10]  /*1850*/  UMOV UR45, 0x8200490 ;  /* 0x08200490002d7882 */ /* 0x000fd40000000000 */
.L_x_19:
[----:B---34-:R-:W-:Y:S01]  /*1860*/  ULEA UR11, UR6, UR20, 0x3 ;  /* 0x00000014060b7291 */ /* 0x018fe2000f8e18ff */
[----:B-1----:R-:W-:Y:S01]  /*1870*/  SHF.L.U32 R11, R8, 0x1f, RZ ;  /* 0x0000001f080b7819 */ /* 0x002fe200000006ff */
[----:B------:R-:W-:Y:S07]  /*1880*/  USHF.L.U32 UR10, UR24, 0x1f, URZ ;  /* 0x0000001f180a7899 */ /* 0x000fee00080006ff */
[----:B------:R-:W1:Y:S02]  /*1890*/  SYNCS.PHASECHK.TRANS64.TRYWAIT P0, [UR11+0x10], R11 ;  /* 0x0000100bff0075a7 */ /* 0x000e64000800110b */
[----:B-1----:R-:W-:Y:S05]  /*18a0*/  @!P0 BRA `(.L_x_15) ;  /* 0x000000a800488947 */ /* 0x002fea0003800000 */
.L_x_65:
[----:B------:R-:W-:Y:S01]  /*18b0*/  IMAD.U32 R9, RZ, RZ, UR10 ;  /* 0x0000000aff097e24 */ /* 0x000fe2000f8e00ff */
[----:B------:R-:W-:Y:S01]  /*18c0*/  ULEA UR4, UR6, UR20, 0xe ;  /* 0x0000001406047291 */ /* 0x000fe2000f8e70ff */
[----:B------:R-:W-:Y:S01]  /*18d0*/  IMAD.MOV.U32 R7, RZ, RZ, 0x40 ;  /* 0x00000040ff077424 */ /* 0x000fe200078e00ff */
[----:B------:R-:W-:Y:S01]  /*18e0*/  UISETP.NE.U32.AND UP0, UPT, UR5, URZ, UPT ;  /* 0x000000ff0500728c */ /* 0x000fe2000bf05070 */
[----:B------:R-:W2:Y:S01]  /*18f0*/  SYNCS.PHASECHK.TRANS64.TRYWAIT P0, [UR20+0xd8], R9 ;  /* 0x0000d809ff0075a7 */ /* 0x000ea20008001114 */
[----:B-1----:R-:W-:Y:S01]  /*1900*/  IMAD.MOV.U32 R6, RZ, RZ, 0x100 ;  /* 0x00000100ff067424 */ /* 0x002fe200078e00ff */
[----:B------:R-:W-:Y:S01]  /*1910*/  UIADD3 UR4, UPT, UPT, UR4, 0x8800, URZ ;  /* 0x0000880004047890 */ /* 0x000fe2000fffe0ff */
[----:B------:R-:W-:Y:S01]  /*1920*/  R2UR UR33, R7 ;  /* 0x00000000072172ca */ /* 0x000fe200000e0000 */
[----:B------:R-:W-:Y:S02]  /*1930*/  IMAD.MOV.U32 R7, RZ, RZ, 0x48 ;  /* 0x00000048ff077424 */ /* 0x000fe400078e00ff */
[C---:B------:R-:W-:Y:S01]  /*1940*/  R2UR UR34, R6.reuse ;  /* 0x00000000062272ca */ /* 0x040fe200000e0000 */
[----:B------:R-:W-:Y:S01]  /*1950*/  USHF.R.U32.HI UR4, URZ, 0x4, UR4 ;  /* 0x00000004ff047899 */ /* 0x000fe20008011604 */
[C---:B------:R-:W-:Y:S02]  /*1960*/  R2UR UR32, R6.reuse ;  /* 0x00000000062072ca */ /* 0x040fe400000e0000 */
[----:B------:R-:W-:Y:S01]  /*1970*/  R2UR UR31, R7 ;  /* 0x00000000071f72ca */ /* 0x000fe200000e0000 */
[----:B------:R-:W-:Y:S01]  /*1980*/  IMAD.MOV.U32 R7, RZ, RZ, 0x50 ;  /* 0x00000050ff077424 */ /* 0x000fe200078e00ff */
[C---:B------:R-:W-:Y:S01]  /*1990*/  R2UR UR30, R6.reuse ;  /* 0x00000000061e72ca */ /* 0x040fe200000e0000 */
[----:B------:R-:W-:Y:S01]  /*19a0*/  ULOP3.LUT UR7, UR4, 0x3fc0, URZ, 0xc0, !UPT ;  /* 0x00003fc004077892 */ /* 0x000fe2000f8ec0ff */
[C---:B------:R-:W-:Y:S02]  /*19b0*/  R2UR UR28, R6.reuse ;  /* 0x00000000061c72ca */ /* 0x040fe400000e0000 */
[----:B------:R-:W-:Y:S01]  /*19c0*/  R2UR UR29, R7 ;  /* 0x00000000071d72ca */ /* 0x000fe200000e0000 */
[----:B------:R-:W-:Y:S01]  /*19d0*/  IMAD.MOV.U32 R7, RZ, RZ, 0x58 ;  /* 0x00000058ff077424 */ /* 0x000fe200078e00ff */
[C---:B------:R-:W-:Y:S01]  /*19e0*/  R2UR UR25, R6.reuse ;  /* 0x00000000061972ca */ /* 0x040fe200000e0000 */
[----:B------:R-:W-:Y:S01]  /*19f0*/  UIADD3 UR16, UPT, UPT, UR7, 0x80, URZ ;  /* 0x0000008007107890 */ /* 0x000fe2000fffe0ff */
[----:B------:R-:W-:Y:S01]  /*1a00*/  R2UR UR22, R6 ;  /* 0x00000000061672ca */ /* 0x000fe200000e0000 */
[----:B------:R-:W-:Y:S01]  /*1a10*/  UIADD3 UR14, UPT, UPT, UR7, 0x100, URZ ;  /* 0x00000100070e7890 */ /* 0x000fe2000fffe0ff */
[----:B------:R-:W-:Y:S01]  /*1a20*/  R2UR UR27, R7 ;  /* 0x00000000071b72ca */ /* 0x000fe200000e0000 */
[----:B------:R-:W-:Y:S01]  /*1a30*/  IMAD.MOV.U32 R7, RZ, RZ, 0x60 ;  /* 0x00000060ff077424 */ /* 0x000fe200078e00ff */
[----:B------:R-:W-:Y:S04]  /*1a40*/  UIADD3 UR12, UPT, UPT, UR7, 0x180, URZ ;  /* 0x00000180070c7890 */ /* 0x000fe8000fffe0ff */
[----:B------:R-:W-:Y:S01]  /*1a50*/  R2UR UR26, R7 ;  /* 0x00000000071a72ca */ /* 0x000fe200000e0000 */
[----:B------:R-:W-:Y:S05]  /*1a60*/  IMAD.MOV.U32 R7, RZ, RZ, 0x68 ;  /* 0x00000068ff077424 */ /* 0x000fea00078e00ff */
[----:B------:R-:W-:Y:S01]  /*1a70*/  R2UR UR21, R7 ;  /* 0x00000000071572ca */ /* 0x000fe200000e0000 */
[----:B------:R-:W-:Y:S03]  /*1a80*/  @!UPT UIADD3 URZ, UPT, UPT, URZ, URZ, URZ ;  /* 0x000000fffffff290 */ /* 0x000fe6000fffe0ff */
[----:B--2---:R-:W-:Y:S11]  /*1a90*/  @!P0 BRA `(.L_x_16) ;  /* 0x000000a400e88947 */ /* 0x004ff60003800000 */
.L_x_67:
[----:B------:R-:W-:Y:S01]  /*1aa0*/  UIADD3 UR8, UPT, UPT, UR7, 0x200, URZ ;  /* 0x0000020007087890 */ /* 0x000fe2000fffe0ff */
[----:B------:R-:W-:Y:S01]  /*1ab0*/  IMAD.U32 R9, RZ, RZ, UR10 ;  /* 0x0000000aff097e24 */ /* 0x000fe2000f8e00ff */
[----:B------:R-:W-:Y:S01]  /*1ac0*/  UIADD3 UR4, UPT, UPT, UR7, 0x280, URZ ;  /* 0x0000028007047890 */ /* 0x000fe2000fffe0ff */
[----:B------:R-:W-:Y:S01]  /*1ad0*/  IMAD.MOV.U32 R7, RZ, RZ, 0x70 ;  /* 0x00000070ff077424 */ /* 0x000fe200078e00ff */
[----:B------:R-:W-:Y:S01]  /*1ae0*/  UIADD3 UR6, UPT, UPT, UR6, 0x1, URZ ;  /* 0x0000000106067890 */ /* 0x000fe2000fffe0ff */
[----:B-1----:R-:W-:Y:S01]  /*1af0*/  IMAD.MOV.U32 R6, RZ, RZ, 0x100 ;  /* 0x00000100ff067424 */ /* 0x002fe200078e00ff */
[----:B------:R-:W-:Y:S01]  /*1b00*/  UIADD3 UR11, UPT, UPT, UR11, 0x70, URZ ;  /* 0x000000700b0b7890 */ /* 0x000fe2000fffe0ff */
[----:B------:R-:W-:Y:S01]  /*1b10*/  UMOV UR18, UR7 ;  /* 0x0000000700127c82 */ /* 0x000fe20008000000 */
[----:B------:R-:W-:Y:S01]  /*1b20*/  UMOV UR19, 0x40004040 ;  /* 0x4000404000137882 */ /* 0x000fe20000000000 */
[----:B------:R-:W-:Y:S01]  /*1b30*/  UMOV UR17, 0x40004040 ;  /* 0x4000404000117882 */ /* 0x000fe20000000000 */
[----:B------:R1:W-:Y:S01]  /*1b40*/  UTCHMMA tmem[UR33], gdesc[UR18], tmem[UR34], tmem[UR66], idesc[UR67], UP0 ;  /* 0x00ff4212210079ea */ /* 0x0003e20008000022 */
[----:B------:R-:W-:Y:S01]  /*1b50*/  UISETP.NE.AND UP0, UPT, UR6, 0xc, UPT ;  /* 0x0000000c0600788c */ /* 0x000fe2000bf05270 */
[----:B------:R-:W-:Y:S01]  /*1b60*/  UTCHMMA tmem[UR31], gdesc[UR16], tmem[UR32], tmem[UR64], idesc[UR65], UPT ;  /* 0x00ff40101f0079ea */ /* 0x000fe2000b800020 */
[----:B------:R-:W-:Y:S01]  /*1b70*/  UMOV UR15, 0x40004040 ;  /* 0x40004040000f7882 */ /* 0x000fe20000000000 */
[----:B------:R-:W-:Y:S01]  /*1b80*/  UMOV UR13, 0x40004040 ;  /* 0x40004040000d7882 */ /* 0x000fe20000000000 */
[----:B------:R2:W-:Y:S01]  /*1b90*/  UTCHMMA tmem[UR29], gdesc[UR14], tmem[UR30], tmem[UR62], idesc[UR63], UPT ;  /* 0x00ff3e0e1d0079ea */ /* 0x0005e2000b80001e */
[----:B------:R-:W-:Y:S01]  /*1ba0*/  UMOV UR9, 0x40004040 ;  /* 0x4000404000097882 */ /* 0x000fe20000000000 */
[----:B------:R-:W-:Y:S01]  /*1bb0*/  UTCHMMA tmem[UR27], gdesc[UR12], tmem[UR28], tmem[UR60], idesc[UR61], UPT ;  /* 0x00ff3c0c1b0079ea */ /* 0x000fe2000b80001c */
[----:B------:R-:W-:Y:S01]  /*1bc0*/  UMOV UR5, 0x40004040 ;  /* 0x4000404000057882 */ /* 0x000fe20000000000 */
[----:B------:R3:W-:Y:S01]  /*1bd0*/  UTCHMMA tmem[UR26], gdesc[UR8], tmem[UR25], tmem[UR58], idesc[UR59], UPT ;  /* 0x00ff3a081a0079ea */ /* 0x0007e2000b800019 */
[----:B------:R4:W-:Y:S01]  /*1be0*/  UTCHMMA tmem[UR21], gdesc[UR4], tmem[UR22], tmem[UR56], idesc[UR57], UPT ;  /* 0x00ff3804150079ea */ /* 0x0009e2000b800016 */
[----:B------:R-:W5:Y:S01]  /*1bf0*/  SYNCS.PHASECHK.TRANS64.TRYWAIT P0, [UR20+0xe0], R9 ;  /* 0x0000e009ff0075a7 */ /* 0x000f620008001114 */
[----:B-1----:R-:W-:Y:S01]  /*1c00*/  R2UR UR18, R7 ;  /* 0x00000000071272ca */ /* 0x002fe200000e0000 */
[----:B------:R-:W-:Y:S01]  /*1c10*/  IMAD.MOV.U32 R7, RZ, RZ, 0x78 ;  /* 0x00000078ff077424 */ /* 0x000fe200078e00ff */
[C---:B------:R-:W-:Y:S01]  /*1c20*/  R2UR UR19, R6.reuse ;  /* 0x00000000061372ca */ /* 0x040fe200000e0000 */
[----:B--2---:R-:W-:Y:S02]  /*1c30*/  USEL UR15, UR6, URZ, UP0 ;  /* 0x000000ff060f7287 */ /* 0x004fe40008000000 */
[----:B------:R-:W-:Y:S02]  /*1c40*/  UIADD3 UR6, UPT, UPT, UR7, 0x300, URZ ;  /* 0x0000030007067890 */ /* 0x000fe4000fffe0ff */
[----:B------:R-:W-:Y:S01]  /*1c50*/  ULEA UR14, UR15, UR20, 0x3 ;  /* 0x000000140f0e7291 */ /* 0x000fe2000f8e18ff */
[----:B---3--:R-:W-:Y:S01]  /*1c60*/  R2UR UR8, R7 ;  /* 0x00000000070872ca */ /* 0x008fe200000e0000 */
[----:B----4-:R-:W-:Y:S01]  /*1c70*/  USEL UR4, URZ, 0x1, UP0 ;  /* 0x00000001ff047887 */ /* 0x010fe20008000000 */
[----:B------:R-:W-:Y:S01]  /*1c80*/  R2UR UR9, R6 ;  /* 0x00000000060972ca */ /* 0x000fe200000e0000 */
[----:B------:R-:W-:Y:S04]  /*1c90*/  UIADD3 UR5, UPT, UPT, UR7, 0x380, URZ ;  /* 0x0000038007057890 */ /* 0x000fe8000fffe0ff */
[----:B------:R-:W-:Y:S01]  /*1ca0*/  LOP3.LUT R8, R8, UR4, RZ, 0x3c, !PT ;  /* 0x0000000408087c12 */ /* 0x000fe2000f8e3cff */
[----:B-----5:R-:W-:Y:S09]  /*1cb0*/  @!P0 BRA `(.L_x_17) ;  /* 0x000000a400808947 */ /* 0x020ff20003800000 */
.L_x_69:
[----:B-1----:R-:W-:Y:S01]  /*1cc0*/  SHF.L.U32 R11, R8, 0x1f, RZ ;  /* 0x0000001f080b7819 */ /* 0x002fe200000006ff */
[----:B------:R-:W-:Y:S01]  /*1cd0*/  UMOV UR7, 0x40004040 ;  /* 0x4000404000077882 */ /* 0x000fe20000000000 */
[----:B------:R-:W-:Y:S01]  /*1ce0*/  UMOV UR4, UR5 ;  /* 0x0000000500047c82 */ /* 0x000fe20008000000 */
[----:B------:R-:W-:Y:S01]  /*1cf0*/  UMOV UR5, 0x40004040 ;  /* 0x4000404000057882 */ /* 0x000fe20000000000 */
[----:B------:R1:W-:Y:S01]  /*1d00*/  UTCHMMA tmem[UR18], gdesc[UR6], tmem[UR19], tmem[UR54], idesc[UR55], UPT ;  /* 0x00ff3606120079ea */ /* 0x0003e2000b800013 */
[----:B------:R1:W-:Y:S01]  /*1d10*/  UTCHMMA tmem[UR8], gdesc[UR4], tmem[UR9], tmem[UR52], idesc[UR53], UPT ;  /* 0x00ff3404080079ea */ /* 0x0003e2000b800009 */
[----:B------:R1:W-:Y:S01]  /*1d20*/  UTCBAR [UR11], URZ ;  /* 0x000000ff0b0073e9 */ /* 0x0003e200080000ff */
[----:B------:R-:W2:Y:S02]  /*1d30*/  SYNCS.PHASECHK.TRANS64.TRYWAIT P0, [UR14+0x10], R11 ;  /* 0x0000100bff0075a7 */ /* 0x000ea4000800110e */
[----:B-12---:R-:W-:Y:S05]  /*1d40*/  @!P0 BRA `(.L_x_18) ;  /* 0x000000a4007c8947 */ /* 0x006fea0003800000 */
.L_x_71:
[----:B------:R-:W-:Y:S01]  /*1d50*/  ULEA UR4, UR15, UR20, 0xe ;  /* 0x000000140f047291 */ /* 0x000fe2000f8e70ff */
[----:B------:R-:W-:Y:S01]  /*1d60*/  R2UR UR19, R5 ;  /* 0x00000000051372ca */ /* 0x000fe200000e0000 */
[----:B------:R-:W-:Y:S01]  /*1d70*/  UIADD3 UR14, UPT, UPT, UR14, 0x70, URZ ;  /* 0x000000700e0e7890 */ /* 0x000fe2000fffe0ff */
[----:B------:R-:W-:Y:S01]  /*1d80*/  R2UR UR18, R4 ;  /* 0x00000000041272ca */ /* 0x000fe200000e0000 */
[----:B------:R-:W-:Y:S01]  /*1d90*/  UIADD3 UR4, UPT, UPT, UR4, 0x8800, URZ ;  /* 0x0000880004047890 */ /* 0x000fe2000fffe0ff */
[----:B------:R-:W-:Y:S01]  /*1da0*/  R2UR UR17, R3 ;  /* 0x00000000031172ca */ /* 0x000fe200000e0000 */
[----:B------:R-:W-:Y:S01]  /*1db0*/  UIADD3 UR6, UPT, UPT, UR15, 0x1, URZ ;  /* 0x000000010f067890 */ /* 0x000fe2000fffe0ff */
[----:B------:R-:W-:Y:S01]  /*1dc0*/  R2UR UR16, R2 ;  /* 0x00000000021072ca */ /* 0x000fe200000e0000 */
[----:B------:R-:W-:Y:S02]  /*1dd0*/  USHF.R.U32.HI UR4, URZ, 0x4, UR4 ;  /* 0x00000004ff047899 */ /* 0x000fe40008011604 */
[----:B------:R-:W-:Y:S02]  /*1de0*/  UISETP.NE.AND UP0, UPT, UR6, 0xc, UPT ;  /* 0x0000000c0600788c */ /* 0x000fe4000bf05270 */
[----:B------:R-:W-:Y:S02]  /*1df0*/  ULOP3.LUT UR4, UR4, 0x3fc0, URZ, 0xc0, !UPT ;  /* 0x00003fc004047892 */ /* 0x000fe4000f8ec0ff */
[----:B------:R-:W-:Y:S02]  /*1e00*/  UIADD3 UR23, UPT, UPT, UR23, 0x1, URZ ;  /* 0x0000000117177890 */ /* 0x000fe4000fffe0ff */
[----:B------:R-:W-:Y:S02]  /*1e10*/  ULOP3.LUT UR4, UR4, 0x10000, URZ, 0xfc, !UPT ;  /* 0x0001000004047892 */ /* 0x000fe4000f8efcff */
[----:B------:R-:W-:Y:S02]  /*1e20*/  USEL UR7, URZ, 0x1, UP0 ;  /* 0x00000001ff077887 */ /* 0x000fe40008000000 */
[----:B------:R-:W-:Y:S02]  /*1e30*/  UIADD3 UR12, UPT, UPT, UR4, 0x2, URZ ;  /* 0x00000002040c7890 */ /* 0x000fe4000fffe0ff */
[----:B------:R-:W-:Y:S02]  /*1e40*/  UIADD3 UR10, UPT, UPT, UR4, 0x4, URZ ;  /* 0x00000004040a7890 */ /* 0x000fe4000fffe0ff */
[----:B------:R-:W-:Y:S01]  /*1e50*/  UIADD3 UR8, UPT, UPT, UR4, 0x6, URZ ;  /* 0x0000000604087890 */ /* 0x000fe2000fffe0ff */
[----:B------:R-:W-:Y:S01]  /*1e60*/  LOP3.LUT R8, R8, UR7, RZ, 0x3c, !PT ;  /* 0x0000000708087c12 */ /* 0x000fe2000f8e3cff */
[----:B------:R-:W-:Y:S02]  /*1e70*/  USEL UR6, UR6, URZ, UP0 ;  /* 0x000000ff06067287 */ /* 0x000fe40008000000 */
[----:B------:R-:W-:Y:S02]  /*1e80*/  UISETP.NE.AND UP0, UPT, UR23, -0x1, UPT ;  /* 0xffffffff1700788c */ /* 0x000fe4000bf05270 */
[----:B------:R-:W-:Y:S01]  /*1e90*/  ULOP3.LUT UR24, UR24, 0x1, URZ, 0x3c, !UPT ;  /* 0x0000000118187892 */ /* 0x000fe2000f8e3cff */
[----:B------:R-:W-:Y:S01]  /*1ea0*/  UMOV UR5, 0x40004040 ;  /* 0x4000404000057882 */ /* 0x000fe20000000000 */
[----:B------:R-:W-:Y:S01]  /*1eb0*/  UMOV UR13, 0x40004040 ;  /* 0x40004040000d7882 */ /* 0x000fe20000000000 */
[----:B------:R2:W-:Y:S01]  /*1ec0*/  UTCHMMA gdesc[UR42], gdesc[UR4], tmem[UR19], tmem[UR50], idesc[UR51], !UPT ;  /* 0x00ff32042a0075ea */ /* 0x0005e2000f800013 */
[----:B------:R-:W-:Y:S01]  /*1ed0*/  UMOV UR11, 0x40004040 ;  /* 0x40004040000b7882 */ /* 0x000fe20000000000 */
[----:B------:R4:W-:Y:S01]  /*1ee0*/  UTCHMMA gdesc[UR40], gdesc[UR12], tmem[UR18], tmem[UR48], idesc[UR49], UPT ;  /* 0x00ff300c280075ea */ /* 0x0009e2000b800012 */
[----:B------:R-:W-:Y:S01]  /*1ef0*/  UMOV UR9, 0x40004040 ;  /* 0x4000404000097882 */ /* 0x000fe20000000000 */
[----:B------:R4:W-:Y:S01]  /*1f00*/  UTCHMMA gdesc[UR38], gdesc[UR10], tmem[UR17], tmem[UR46], idesc[UR47], UPT ;  /* 0x00ff2e0a260075ea */ /* 0x0009e2000b800011 */
[----:B------:R4:W-:Y:S01]  /*1f10*/  UTCHMMA gdesc[UR36], gdesc[UR8], tmem[UR16], tmem[UR44], idesc[UR45], UPT ;  /* 0x00ff2c08240075ea */ /* 0x0009e2000b800010 */
[----:B------:R4:W-:Y:S01]  /*1f20*/  UTCBAR [UR35], URZ ;  /* 0x000000ff230073e9 */ /* 0x0009e200080000ff */
[----:B------:R4:W-:Y:S01]  /*1f30*/  UTCBAR [UR14], URZ ;  /* 0x000000ff0e0073e9 */ /* 0x0009e200080000ff */
[----:B--2---:R-:W-:Y:S01]  /*1f40*/  UMOV UR5, 0x1 ;  /* 0x0000000100057882 */ /* 0x004fe20000000000 */
[----:B------:R-:W-:Y:S05]  /*1f50*/  BRA.U UP0, `(.L_x_19) ;  /* 0xfffffff900407547 */ /* 0x000fea000b83ffff */
.L_x_14:
[----:B------:R-:W-:Y:S01]  /*1f60*/  UIADD3 UR4, UPT, UPT, UR20, 0x8, URZ ;  /* 0x0000000814047890 */ /* 0x000fe2000fffe0ff */
[----:B------:R-:W-:Y:S01]  /*1f70*/  SHF.L.U32 R8, R8, 0x1f, RZ ;  /* 0x0000001f08087819 */ /* 0x000fe200000006ff */
[----:B---34-:R-:W-:Y:S02]  /*1f80*/  ULEA UR17, UR6, UR20, 0x3 ;  /* 0x0000001406117291 */ /* 0x018fe4000f8e18ff */
[----:B------:R-:W-:-:S05]  /*1f90*/  USHF.L.U32 UR24, UR24, 0x1f, URZ ;  /* 0x0000001f18187899 */ /* 0x000fca00080006ff */
[----:B------:R2:W-:Y:S02]  /*1fa0*/  UTCBAR [UR4], URZ ;  /* 0x000000ff040073e9 */ /* 0x0005e400080000ff */
[----:B------:R-:W3:Y:S02]  /*1fb0*/  SYNCS.PHASECHK.TRANS64.TRYWAIT P0, [UR17+0x10], R8 ;  /* 0x00001008ff0075a7 */ /* 0x000ee40008001111 */
[----:B--23--:R-:W-:Y:S05]  /*1fc0*/  @!P0 BRA `(.L_x_20) ;  /* 0x000000a000f88947 */ /* 0x00cfea0003800000 */
.L_x_73:
[----:B------:R-:W-:Y:S01]  /*1fd0*/  IMAD.U32 R3, RZ, RZ, UR24 ;  /* 0x00000018ff037e24 */ /* 0x000fe2000f8e00ff */
[----:B------:R-:W2:Y:S01]  /*1fe0*/  S2UR UR18, SR_CgaCtaId ;  /* 0x00000000001279c3 */ /* 0x000ea20000008800 */
[----:B-1----:R-:W-:Y:S01]  /*1ff0*/  IMAD.MOV.U32 R2, RZ, RZ, 0x40 ;  /* 0x00000040ff027424 */ /* 0x002fe200078e00ff */
[----:B------:R-:W-:Y:S01]  /*2000*/  ULEA UR6, UR6, UR20, 0xe ;  /* 0x0000001406067291 */ /* 0x000fe2000f8e70ff */
[----:B------:R-:W-:Y:S01]  /*2010*/  UMOV UR16, 0x400 ;  /* 0x0000040000107882 */ /* 0x000fe20000000000 */
[----:B------:R-:W-:Y:S02]  /*2020*/  UISETP.NE.U32.AND UP0, UPT, UR5, URZ, UPT ;  /* 0x000000ff0500728c */ /* 0x000fe4000bf05070 */
[----:B------:R-:W-:Y:S01]  /*2030*/  R2UR UR32, R2 ;  /* 0x00000000022072ca */ /* 0x000fe200000e0000 */
[----:B------:R-:W-:Y:S01]  /*2040*/  IMAD.MOV.U32 R2, RZ, RZ, 0x100 ;  /* 0x00000100ff027424 */ /* 0x000fe200078e00ff */
[----:B------:R-:W1:Y:S01]  /*2050*/  SYNCS.PHASECHK.TRANS64.TRYWAIT P0, [UR20+0xd8], R3 ;  /* 0x0000d803ff0075a7 */ /* 0x000e620008001114 */
[----:B------:R-:W-:Y:S01]  /*2060*/  UIADD3 UR4, UPT, UPT, UR6, 0x8800, URZ ;  /* 0x0000880006047890 */ /* 0x000fe2000fffe0ff */
[----:B------:R-:W-:-:S02]  /*2070*/  UMOV UR44, 0x0 ;  /* 0x00000000002c7882 */ /* 0x000fc40000000000 */
[----:B------:R-:W-:Y:S01]  /*2080*/  R2UR UR33, R2 ;  /* 0x00000000022172ca */ /* 0x000fe200000e0000 */
[----:B------:R-:W-:Y:S01]  /*2090*/  IMAD.MOV.U32 R2, RZ, RZ, 0x48 ;  /* 0x00000048ff027424 */ /* 0x000fe200078e00ff */
[----:B------:R-:W-:Y:S01]  /*20a0*/  USHF.R.U32.HI UR4, URZ, 0x4, UR4 ;  /* 0x00000004ff047899 */ /* 0x000fe20008011604 */
[----:B------:R-:W-:Y:S01]  /*20b0*/  UMOV UR45, 0x8110490 ;  /* 0x08110490002d7882 */ /* 0x000fe20000000000 */
[----:B------:R-:W-:Y:S02]  /*20c0*/  UMOV UR42, 0x0 ;  /* 0x00000000002a7882 */ /* 0x000fe40000000000 */
[----:B------:R-:W-:Y:S01]  /*20d0*/  R2UR UR30, R2 ;  /* 0x00000000021e72ca */ /* 0x000fe200000e0000 */
[----:B------:R-:W-:Y:S01]  /*20e0*/  IMAD.MOV.U32 R2, RZ, RZ, 0x100 ;  /* 0x00000100ff027424 */ /* 0x000fe200078e00ff */
[----:B------:R-:W-:Y:S01]  /*20f0*/  ULOP3.LUT UR4, UR4, 0x3fc0, URZ, 0xc0, !UPT ;  /* 0x00003fc004047892 */ /* 0x000fe2000f8ec0ff */
[----:B------:R-:W-:Y:S01]  /*2100*/  UMOV UR43, 0x8110490 ;  /* 0x08110490002b7882 */ /* 0x000fe20000000000 */
[----:B------:R-:W-:-:S02]  /*2110*/  UMOV UR40, 0x0 ;  /* 0x0000000000287882 */ /* 0x000fc40000000000 */
[----:B------:R-:W-:Y:S01]  /*2120*/  R2UR UR31, R2 ;  /* 0x00000000021f72ca */ /* 0x000fe200000e0000 */
[----:B------:R-:W-:Y:S01]  /*2130*/  IMAD.MOV.U32 R2, RZ, RZ, 0x50 ;  /* 0x00000050ff027424 */ /* 0x000fe200078e00ff */
[----:B------:R-:W-:Y:S01]  /*2140*/  UMOV UR41, 0x8110490 ;  /* 0x0811049000297882 */ /* 0x000fe20000000000 */
[----:B------:R-:W-:Y:S01]  /*2150*/  UMOV UR38, 0x0 ;  /* 0x0000000000267882 */ /* 0x000fe20000000000 */
[----:B------:R-:W-:Y:S01]  /*2160*/  UMOV UR39, 0x8110490 ;  /* 0x0811049000277882 */ /* 0x000fe20000000000 */
[----:B------:R-:W-:Y:S01]  /*2170*/  UMOV UR36, 0x0 ;  /* 0x0000000000247882 */ /* 0x000fe20000000000 */
[----:B------:R-:W-:Y:S01]  /*2180*/  R2UR UR28, R2 ;  /* 0x00000000021c72ca */ /* 0x000fe200000e0000 */
[----:B------:R-:W-:Y:S01]  /*2190*/  HFMA2 R2, -RZ, RZ, 0, 1.52587890625e-05 ;  /* 0x00000100ff027431 */ /* 0x000fe200000001ff */
[----:B------:R-:W-:Y:S01]  /*21a0*/  UMOV UR37, 0x8110490 ;  /* 0x0811049000257882 */ /* 0x000fe20000000000 */
[----:B------:R-:W-:Y:S01]  /*21b0*/  UMOV UR34, 0x0 ;  /* 0x0000000000227882 */ /* 0x000fe20000000000 */
[----:B------:R-:W-:Y:S01]  /*21c0*/  UMOV UR35, 0x8110490 ;  /* 0x0811049000237882 */ /* 0x000fe20000000000 */
[----:B--2---:R-:W-:-:S02]  /*21d0*/  ULEA UR16, UR18, UR16, 0x18 ;  /* 0x0000001012107291 */ /* 0x004fc4000f8ec0ff */
[----:B------:R-:W-:Y:S02]  /*21e0*/  UIADD3 UR14, UPT, UPT, UR4, 0x80, URZ ;  /* 0x00000080040e7890 */ /* 0x000fe4000fffe0ff */
[----:B------:R-:W-:Y:S01]  /*21f0*/  UIADD3 UR12, UPT, UPT, UR4, 0x100, URZ ;  /* 0x00000100040c7890 */ /* 0x000fe2000fffe0ff */
[----:B------:R-:W-:Y:S01]  /*2200*/  R2UR UR29, R2 ;  /* 0x00000000021d72ca */ /* 0x000fe200000e0000 */
[----:B------:R-:W-:Y:S01]  /*2210*/  IMAD.MOV.U32 R2, RZ, RZ, 0x58 ;  /* 0x00000058ff027424 */ /* 0x000fe200078e00ff */
[----:B------:R-:W-:Y:S02]  /*2220*/  UIADD3 UR10, UPT, UPT, UR4, 0x180, URZ ;  /* 0x00000180040a7890 */ /* 0x000fe4000fffe0ff */
[----:B------:R-:W-:Y:S02]  /*2230*/  UIADD3 UR8, UPT, UPT, UR4, 0x200, URZ ;  /* 0x0000020004087890 */ /* 0x000fe4000fffe0ff */
[----:B------:R-:W-:Y:S01]  /*2240*/  R2UR UR26, R2 ;  /* 0x00000000021a72ca */ /* 0x000fe200000e0000 */
[----:B------:R-:W-:Y:S01]  /*2250*/  IMAD.MOV.U32 R2, RZ, RZ, 0x100 ;  /* 0x00000100ff027424 */ /* 0x000fe200078e00ff */
[----:B------:R-:W-:Y:S01]  /*2260*/  UIADD3 UR6, UPT, UPT, UR4, 0x280, URZ ;  /* 0x0000028004067890 */ /* 0x000fe2000fffe0ff */
        /* <DEDUP_REMOVED lines=8> */
[----:B------:R-:W-:Y:S02]  /*22f0*/  R2UR UR23, R2 ;  /* 0x00000000021772ca */ /* 0x000fe400000e0000 */
[----:B------:R-:W-:-:S04]  /*2300*/  MOV R2, 0x100 ;  /* 0x0000010000027802 */ /* 0x000fc80000000f00 */
[----:B------:R-:W-:Y:S01]  /*2310*/  R2UR UR25, R2 ;  /* 0x00000000021972ca */ /* 0x000fe200000e0000 */
[----:B------:R-:W-:-:S05]  /*2320*/  IMAD.MOV.U32 R2, RZ, RZ, 0x68 ;  /* 0x00000068ff027424 */ /* 0x000fca00078e00ff */
[----:B------:R-:W-:Y:S01]  /*2330*/  R2UR UR22, R2 ;  /* 0x00000000021672ca */ /* 0x000fe200000e0000 */
[----:B------:R-:W-:-:S05]  /*2340*/  IMAD.MOV.U32 R2, RZ, RZ, 0x100 ;  /* 0x00000100ff027424 */ /* 0x000fca00078e00ff */
[----:B------:R-:W-:Y:S01]  /*2350*/  R2UR UR21, R2 ;  /* 0x00000000021572ca */ /* 0x000fe200000e0000 */
[----:B-1----:R-:W-:-:S14]  /*2360*/  @!P0 BRA `(.L_x_21) ;  /* 0x000000a0002c8947 */ /* 0x002fdc0003800000 */
.L_x_75:
[----:B------:R2:W-:Y:S01]  /*2370*/  UTCHMMA tmem[UR32], gdesc[UR4], tmem[UR33], tmem[UR44], idesc[UR45], UP0 ;  /* 0x00ff2c04200079ea */ /* 0x0005e20008000021 */
[----:B------:R3:W-:Y:S01]  /*2380*/  UTCHMMA tmem[UR30], gdesc[UR14], tmem[UR31], tmem[UR42], idesc[UR43], UPT ;  /* 0x00ff2a0e1e0079ea */ /* 0x0007e2000b80001f */
[----:B------:R4:W-:Y:S01]  /*2390*/  UTCHMMA tmem[UR28], gdesc[UR12], tmem[UR29], tmem[UR40], idesc[UR41], UPT ;  /* 0x00ff280c1c0079ea */ /* 0x0009e2000b80001d */
[----:B------:R-:W-:Y:S01]  /*23a0*/  IMAD.U32 R3, RZ, RZ, UR24 ;  /* 0x00000018ff037e24 */ /* 0x000fe2000f8e00ff */
[----:B------:R5:W-:Y:S01]  /*23b0*/  UTCHMMA tmem[UR26], gdesc[UR10], tmem[UR27], tmem[UR38], idesc[UR39], UPT ;  /* 0x00ff260a1a0079ea */ /* 0x000be2000b80001b */
[----:B------:R-:W-:Y:S01]  /*23c0*/  UTCHMMA tmem[UR23], gdesc[UR8], tmem[UR25], tmem[UR36], idesc[UR37], UPT ;  /* 0x00ff2408170079ea */ /* 0x000fe2000b800019 */
[----:B------:R1:W-:Y:S01]  /*23d0*/  UTCHMMA tmem[UR22], gdesc[UR6], tmem[UR21], tmem[UR34], idesc[UR35], UPT ;  /* 0x00ff2206160079ea */ /* 0x0003e2000b800015 */
[----:B------:R-:W1:Y:S02]  /*23e0*/  SYNCS.PHASECHK.TRANS64.TRYWAIT P0, [UR16+0xe0], R3 ;  /* 0x0000e003ff0075a7 */ /* 0x000e640008001110 */
[----:B-1----:R-:W-:-:S05]  /*23f0*/  IMAD.MOV.U32 R2, RZ, RZ, 0x70 ;  /* 0x00000070ff027424 */ /* 0x002fca00078e00ff */
[----:B------:R-:W-:Y:S02]  /*2400*/  R2UR UR19, R2 ;  /* 0x00000000021372ca */ /* 0x000fe400000e0000 */
[----:B------:R-:W-:-:S04]  /*2410*/  MOV R2, 0x100 ;  /* 0x0000010000027802 */ /* 0x000fc80000000f00 */
[----:B------:R-:W-:Y:S01]  /*2420*/  R2UR UR20, R2 ;  /* 0x00000000021472ca */ /* 0x000fe200000e0000 */
[----:B------:R-:W-:Y:S01]  /*2430*/  IMAD.MOV.U32 R2, RZ, RZ, 0x78 ;  /* 0x00000078ff027424 */ /* 0x000fe200078e00ff */
[----:B--2---:R-:W-:Y:S01]  /*2440*/  UMOV UR5, 0x40004040 ;  /* 0x4000404000057882 */ /* 0x004fe20000000000 */
[----:B---3--:R-:W-:-:S03]  /*2450*/  UMOV UR14, 0x0 ;  /* 0x00000000000e7882 */ /* 0x008fc60000000000 */
[----:B----4-:R-:W-:Y:S01]  /*2460*/  R2UR UR12, R2 ;  /* 0x00000000020c72ca */ /* 0x010fe200000e0000 */
[----:B------:R-:W-:Y:S01]  /*2470*/  UMOV UR15, 0x8110490 ;  /* 0x08110490000f7882 */ /* 0x000fe20000000000 */
[----:B------:R-:W-:Y:S01]  /*2480*/  MOV R2, 0x100 ;  /* 0x0000010000027802 */ /* 0x000fe20000000f00 */
[----:B-----5:R-:W-:Y:S02]  /*2490*/  UIADD3 UR10, UPT, UPT, UR17, 0x70, URZ ;  /* 0x00000070110a7890 */ /* 0x020fe4000fffe0ff */
[----:B------:R-:W-:Y:S01]  /*24a0*/  UIADD3 UR6, UPT, UPT, UR4, 0x300, URZ ;  /* 0x0000030004067890 */ /* 0x000fe2000fffe0ff */
[----:B------:R-:W-:Y:S01]  /*24b0*/  R2UR UR13, R2 ;  /* 0x00000000020d72ca */ /* 0x000fe200000e0000 */
[----:B------:R-:W-:Y:S02]  /*24c0*/  UIADD3 UR11, UPT, UPT, UR16, 0xf0, URZ ;  /* 0x000000f0100b7890 */ /* 0x000fe4000fffe0ff */
[----:B------:R-:W-:Y:S01]  /*24d0*/  UIADD3 UR4, UPT, UPT, UR4, 0x380, URZ ;  /* 0x0000038004047890 */ /* 0x000fe2000fffe0ff */
[----:B------:R-:W-:Y:S01]  /*24e0*/  UMOV UR22, 0x0 ;  /* 0x0000000000167882 */ /* 0x000fe20000000000 */
[----:B------:R-:W-:Y:S01]  /*24f0*/  UMOV UR23, 0x8110490 ;  /* 0x0811049000177882 */ /* 0x000fe20000000000 */
[----:B------:R-:W-:Y:S01]  /*2500*/  UMOV UR7, 0x40004040 ;  /* 0x4000404000077882 */ /* 0x000fe20000000000 */
[----:B------:R-:W-:Y:S08]  /*2510*/  @!P0 BRA `(.L_x_22) ;  /* 0x0000009c00e08947 */ /* 0x000ff00003800000 */
.L_x_77:
[----:B------:R2:W-:Y:S01]  /*2520*/  UTCHMMA tmem[UR19], gdesc[UR6], tmem[UR20], tmem[UR22], idesc[UR23], UPT ;  /* 0x00ff1606130079ea */ /* 0x0005e2000b800014 */
[----:B------:R2:W-:Y:S01]  /*2530*/  UTCHMMA tmem[UR12], gdesc[UR4], tmem[UR13], tmem[UR14], idesc[UR15], UPT ;  /* 0x00ff0e040c0079ea */ /* 0x0005e2000b80000d */
[----:B------:R2:W-:Y:S01]  /*2540*/  UTCBAR [UR11], URZ ;  /* 0x000000ff0b0073e9 */ /* 0x0005e200080000ff */
[----:B------:R2:W-:Y:S01]  /*2550*/  UTCBAR [UR10], URZ ;  /* 0x000000ff0a0073e9 */ /* 0x0005e200080000ff */
[----:B------:R-:W-:Y:S01]  /*2560*/  NOP ;  /* 0x0000000000007918 */ /* 0x000fe20000000000 */
.L_x_11:
[----:B------:R-:W-:Y:S01]  /*2570*/  ELECT P0, URZ, PT ;  /* 0x0000000000ff782f */ /* 0x000fe20003800000 */
[----:B-1----:R-:W-:Y:S01]  /*2580*/  IMAD.MOV.U32 R2, RZ, RZ, 0x1 ;  /* 0x00000001ff027424 */ /* 0x002fe200078e00ff */
[----:B--2---:R-:W-:Y:S01]  /*2590*/  UMOV UR4, 0x40 ;  /* 0x0000004000047882 */ /* 0x004fe20000000000 */
[----:B------:R-:W-:Y:S01]  /*25a0*/  UMOV UR6, 0xffff ;  /* 0x0000ffff00067882 */ /* 0x000fe20000000000 */
[----:B------:R-:W-:Y:S01]  /*25b0*/  ULEA UR4, UR18, UR4, 0x18 ;  /* 0x0000000412047291 */ /* 0x000fe2000f8ec0ff */
[----:B------:R-:W-:Y:S01]  /*25c0*/  UVIRTCOUNT.DEALLOC.SMPOOL 0x80 ;  /* 0x000000800000784c */ /* 0x000fe20000000000 */
[----:B------:R-:W-:-:S07]  /*25d0*/  UMOV UR9, 0x1 ;  /* 0x0000000100097882 */ /* 0x000fce0000000000 */
[----:B------:R-:W-:-:S05]  /*25e0*/  @P0 PRMT R3, R2, 0x7610, R3 ;  /* 0x0000761002030816 */ /* 0x000fca0000000003 */
[----:B------:R-:W-:Y:S01]  /*25f0*/  @P0 STS.U8 [UR4], R3 ;  /* 0x00000003ff000988 */ /* 0x000fe20008000004 */
[----:B------:R-:W-:Y:S06]  /*2600*/  BAR.SYNC.DEFER_BLOCKING 0x2, 0x120 ;  /* 0x0084800000007b1d */ /* 0x000fec0000010000 */
[----:B------:R-:W-:Y:S01]  /*2610*/  NOP ;  /* 0x0000000000007918 */ /* 0x000fe20000000000 */
[----:B------:R-:W-:Y:S02]  /*2620*/  UMOV UR4, 0x50 ;  /* 0x0000005000047882 */ /* 0x000fe40000000000 */
[----:B------:R-:W-:-:S02]  /*2630*/  ULEA UR8, UR18, UR4, 0x18 ;  /* 0x0000000412087291 */ /* 0x000fc4000f8ec0ff */
[----:B------:R-:W-:-:S04]  /*2640*/  ULOP3.LUT UR4, UR69, 0xffff, URZ, 0xc0, !UPT ;  /* 0x0000ffff45047892 */ /* 0x000fc8000f8ec0ff */
[----:B------:R-:W-:-:S03]  /*2650*/  USHF.R.U32.HI UR4, URZ, 0x5, UR4 ;  /* 0x00000005ff047899 */ /* 0x000fc60008011604 */
[----:B------:R-:W1:Y:S01]  /*2660*/  LDS R2, [UR8] ;  /* 0x00000008ff027984 */ /* 0x000e620008000800 */
[----:B------:R-:W-:Y:S02]  /*2670*/  UIADD3 UR5, UPT, UPT, UR4, 0x10, URZ ;  /* 0x0000001004057890 */ /* 0x000fe4000fffe0ff */
[----:B------:R-:W-:Y:S02]  /*2680*/  USHF.L.U32 UR6, UR6, UR4, URZ ;  /* 0x0000000406067299 */ /* 0x000fe400080006ff */
[----:B------:R-:W-:-:S04]  /*2690*/  USHF.L.U32 UR4, UR9, UR5, URZ ;  /* 0x0000000509047299 */ /* 0x000fc800080006ff */
[----:B------:R-:W-:-:S04]  /*26a0*/  ULOP3.LUT UR4, UR4, UR6, URZ, 0xfc, !UPT ;  /* 0x0000000604047292 */ /* 0x000fc8000f8efcff */
[----:B------:R-:W-:Y:S01]  /*26b0*/  ULOP3.LUT UR6, UR4, 0xffff, URZ, 0xc0, !UPT ;  /* 0x0000ffff04067892 */ /* 0x000fe2000f8ec0ff */
[----:B-1----:R-:W-:-:S13]  /*26c0*/  R2UR UR7, R2 ;  /* 0x00000000020772ca */ /* 0x002fda00000e0000 */
[----:B------:R-:W-:-:S04]  /*26d0*/  ULOP3.LUT UR5, UR4, 0xffff, UR7, 0x80, !UPT ;  /* 0x0000ffff04057892 */ /* 0x000fc8000f8e8007 */
[----:B------:R-:W-:-:S09]  /*26e0*/  UISETP.NE.AND UP0, UPT, UR5, UR6, UPT ;  /* 0x000000060500728c */ /* 0x000fd2000bf05270 */
[----:B------:R-:W-:Y:S05]  /*26f0*/  BRA.U UP0, `(.L_x_23) ;  /* 0x00000001004c7547 */ /* 0x000fea000b800000 */
[----:B------:R-:W-:Y:S02]  /*2700*/  USHF.R.U32.HI UR5, URZ, 0x10, UR4 ;  /* 0x00000010ff057899 */ /* 0x000fe40008011604 */
[----:B------:R-:W-:-:S04]  /*2710*/  USHF.R.U32.HI UR6, URZ, 0x10, UR7 ;  /* 0x00000010ff067899 */ /* 0x000fc80008011607 */
[----:B------:R-:W-:-:S04]  /*2720*/  ULOP3.LUT UR6, UR6, UR5, URZ, 0xc0, !UPT ;  /* 0x0000000506067292 */ /* 0x000fc8000f8ec0ff */
[----:B------:R-:W-:-:S09]  /*2730*/  UISETP.NE.AND UP0, UPT, UR6, UR5, UPT ;  /* 0x000000050600728c */ /* 0x000fd2000bf05270 */
[----:B------:R-:W-:Y:S05]  /*2740*/  BRA.U UP0, `(.L_x_24) ;  /* 0x00000001002c7547 */ /* 0x000fea000b800000 */
[----:B------:R-:W1:Y:S01]  /*2750*/  S2R R3, SR_LANEID ;  /* 0x0000000000037919 */ /* 0x000e620000000000 */
[----:B------:R-:W-:-:S03]  /*2760*/  ULOP3.LUT UR5, URZ, UR4, URZ, 0x33, !UPT ;  /* 0x00000004ff057292 */ /* 0x000fc6000f8e33ff */
[----:B------:R-:W-:Y:S02]  /*2770*/  VOTEU.ANY UR4, UPT, PT ;  /* 0x0000000000047886 */ /* 0x000fe400038e0100 */
[----:B------:R-:W-:Y:S01]  /*2780*/  UFLO.U32 UR4, UR4 ;  /* 0x00000004000472bd */ /* 0x000fe200080e0000 */
[----:B------:R-:W-:-:S04]  /*2790*/  IMAD.U32 R2, RZ, RZ, UR5 ;  /* 0x00000005ff027e24 */ /* 0x000fc8000f8e00ff */
[----:B------:R-:W2:Y:S02]  /*27a0*/  REDUX UR6, R2 ;  /* 0x00000000020673c4 */ /* 0x000ea40000000000 */
[----:B------:R3:W-:Y:S01]  /*27b0*/  UTCATOMSWS.AND URZ, UR5 ;  /* 0x0000000500ff79e3 */ /* 0x0007e20008000000 */
[----:B-1----:R-:W-:Y:S02]  /*27c0*/  ISETP.EQ.U32.AND P0, PT, R3, UR4, PT ;  /* 0x0000000403007c0c */ /* 0x002fe4000bf02070 */
[----:B--2---:R-:W-:-:S11]  /*27d0*/  MOV R3, UR6 ;  /* 0x0000000600037c02 */ /* 0x004fd60008000f00 */
[----:B------:R3:W-:Y:S01]  /*27e0*/  @P0 ATOMS.AND RZ, [UR8], R3 ;  /* 0x00000003ffff098c */ /* 0x0007e2000a800008 */
[----:B------:R-:W-:Y:S05]  /*27f0*/  BRA `(.L_x_25) ;  /* 0x0000000000147947 */ /* 0x000fea0003800000 */
.L_x_24:
[----:B------:R-:W-:Y:S02]  /*2800*/  MOV R2, 0x2820 ;  /* 0x0000282000027802 */ /* 0x000fe40000000f00 */
[----:B------:R-:W-:Y:S05]  /*2810*/  CALL.REL.NOINC `($__internal_0_$__cuda_sm10x_tcgen05_guardrail_trap_col_being_dealloced_not_returned_by_alloc) ;  /* 0x000000a4004c7944 */ /* 0x000fea0003c00000 */
[----:B------:R-:W-:Y:S05]  /*2820*/  BRA `(.L_x_25) ;  /* 0x0000000000087947 */ /* 0x000fea0003800000 */
.L_x_23:
[----:B------:R-:W-:Y:S02]  /*2830*/  MOV R2, 0x2850 ;  /* 0x0000285000027802 */ /* 0x000fe40000000f00 */
[----:B------:R-:W-:Y:S05]  /*2840*/  CALL.REL.NOINC `($__internal_2_$__cuda_sm10x_tcgen05_guardrail_trap_unallocated_columns_being_dealloced) ;  /* 0x000000a400587944 */ /* 0x000fea0003c00000 */
.L_x_25:
[----:B------:R-:W-:Y:S01]  /*2850*/  NOP ;  /* 0x0000000000007918 */ /* 0x000fe20000000000 */
[----:B------:R-:W-:Y:S05]  /*2860*/  BRA `(.L_x_5) ;  /* 0x0000000c00e47947 */ /* 0x000fea0003800000 */
.L_x_4:
[----:B------:R-:W-:-:S09]  /*2870*/  UISETP.NE.AND UP0, UPT, UR68, 0xe, UPT ;  /* 0x0000000e4400788c */ /* 0x000fd2000bf05270 */
[----:B------:R-:W-:Y:S05]  /*2880*/  BRA.U !UP0, `(.L_x_26) ;  /* 0x0000000108147547 */ /* 0x000fea000b800000 */
[----:B------:R-:W-:-:S09]  /*2890*/  UISETP.NE.AND UP0, UPT, UR68, 0xf, UPT ;  /* 0x0000000f4400788c */ /* 0x000fd2000bf05270 */
[----:B------:R-:W-:Y:S05]  /*28a0*/  BRA.U UP0, `(.L_x_5) ;  /* 0x0000000d00d47547 */ /* 0x000fea000b800000 */
[----:B------:R-:W-:-:S08]  /*28b0*/  NOP ;  /* 0x0000000000007918 */ /* 0x000fd00000000000 */
[----:B------:R-:W1:-:S00]  /*28c0*/  USETMAXREG.DEALLOC.CTAPOOL 0x30 ;  /* 0x00000030000079c8 */ /* 0x000e4000080e0500 */
[----:B-1----:R-:W-:Y:S05]  /*28d0*/  BRA `(.L_x_3) ;  /* 0x00000084001c7947 */ /* 0x002fea0003800000 */
.L_x_26:
[----:B------:R-:W-:-:S08]  /*28e0*/  NOP ;  /* 0x0000000000007918 */ /* 0x000fd00000000000 */
[----:B------:R-:W1:-:S00]  /*28f0*/  USETMAXREG.DEALLOC.CTAPOOL 0x30 ;  /* 0x00000030000079c8 */ /* 0x000e4000080e0500 */
[----:B------:R-:W5:Y:S01]  /*2900*/  LDCU UR4, c[0x0][0x640] ;  /* 0x0000c800ff0477ac */ /* 0x000f620008000800 */
[----:B-1----:R-:W-:Y:S01]  /*2910*/  HFMA2 R5, -RZ, RZ, 0, 5.9604644775390625e-08 ;  /* 0x00000001ff057431 */ /* 0x002fe200000001ff */
[----:B------:R-:W-:Y:S01]  /*2920*/  MOV R4, 0x1 ;  /* 0x0000000100047802 */ /* 0x000fe20000000f00 */
[----:B------:R-:W1:Y:S01]  /*2930*/  LDCU UR6, c[0x0][0x654] ;  /* 0x0000ca80ff0677ac */ /* 0x000e620008000800 */
[----:B------:R-:W4:Y:S01]  /*2940*/  LDCU UR7, c[0x0][0x63c] ;  /* 0x0000c780ff0777ac */ /* 0x000f220008000800 */
[----:B------:R-:W3:Y:S01]  /*2950*/  LDCU.64 UR8, c[0x0][0x630] ;  /* 0x0000c600ff0877ac */ /* 0x000ee20008000a00 */
[----:B------:R-:W2:Y:S01]  /*2960*/  LDCU.64 UR12, c[0x0][0x620] ;  /* 0x0000c400ff0c77ac */ /* 0x000ea20008000a00 */
[----:B-----5:R-:W-:Y:S01]  /*2970*/  UIMAD.WIDE.U32 UR4, UR70, UR4, URZ ;  /* 0x00000004460472a5 */ /* 0x020fe2000f8e00ff */
[----:B------:R-:W5:Y:S03]  /*2980*/  LDCU.U8 UR11, c[0x0][0x62d] ;  /* 0x0000c5a0ff0b77ac */ /* 0x000f660008000000 */
[----:B------:R-:W-:-:S04]  /*2990*/  UIADD3 UR4, UPT, UPT, -UR5, UR70, URZ ;  /* 0x0000004605047290 */ /* 0x000fc8000fffe1ff */
[----:B------:R-:W-:-:S04]  /*29a0*/  USHF.R.U32.HI UR4, URZ, UR74, UR4 ;  /* 0x0000004aff047299 */ /* 0x000fc80008011604 */
[----:B------:R-:W-:-:S04]  /*29b0*/  UIADD3 UR4, UPT, UPT, UR5, UR4, URZ ;  /* 0x0000000405047290 */ /* 0x000fc8000fffe0ff */
[----:B--2---:R-:W-:-:S04]  /*29c0*/  USHF.R.U32.HI UR10, URZ, UR71, UR4 ;  /* 0x00000047ff0a7299 */ /* 0x004fc80008011604 */
[----:B-1----:R-:W-:Y:S02]  /*29d0*/  UISETP.GE.AND UP0, UPT, UR10, UR6, UPT ;  /* 0x000000060a00728c */ /* 0x002fe4000bf06270 */
[----:B------:R-:W-:Y:S02]  /*29e0*/  UIADD3 UR4, UPT, UPT, -UR10, URZ, URZ ;  /* 0x000000ff0a047290 */ /* 0x000fe4000fffe1ff */
[----:B----4-:R-:W-:Y:S02]  /*29f0*/  USEL UR6, UR75, UR72, !UP0 ;  /* 0x000000484b067287 */ /* 0x010fe4000c000000 */
[----:B------:R-:W-:Y:S02]  /*2a00*/  UIMAD UR7, UR4, UR7, UR70 ;  /* 0x00000007040772a4 */ /* 0x000fe4000f8e0246 */
[----:B------:R-:W-:-:S03]  /*2a10*/  ULOP3.LUT UR6, UR6, 0xff, URZ, 0xc0, !UPT ;  /* 0x000000ff06067892 */ /* 0x000fc6000f8ec0ff */
[----:B---3--:R-:W1:Y:S01]  /*2a20*/  @UP0 LDCU UR9, c[0x0][0x64c] ;  /* 0x0000c980ff0907ac */ /* 0x008e620008000800 */
[----:B------:R-:W2:Y:S01]  /*2a30*/  @UP0 LDCU UR8, c[0x0][0x648] ;  /* 0x0000c900ff0807ac */ /* 0x000ea20008000800 */
[----:B-1----:R-:W-:Y:S02]  /*2a40*/  UIMAD.WIDE.U32 UR4, UR7, UR9, URZ ;  /* 0x00000009070472a5 */ /* 0x002fe4000f8e00ff */
[----:B------:R-:W-:Y:S02]  /*2a50*/  USEL UR9, UR76, UR73, !UP0 ;  /* 0x000000494c097287 */ /* 0x000fe4000c000000 */
[----:B------:R-:W-:-:S04]  /*2a60*/  UIADD3 UR4, UPT, UPT, UR7, -UR5, URZ ;  /* 0x8000000507047290 */ /* 0x000fc8000fffe0ff */
[----:B------:R-:W-:Y:S02]  /*2a70*/  USHF.R.U32.HI UR4, URZ, UR6, UR4 ;  /* 0x00000006ff047299 */ /* 0x000fe40008011604 */
[----:B------:R-:W-:Y:S02]  /*2a80*/  ULOP3.LUT UR6, UR9, 0xff, URZ, 0xc0, !UPT ;  /* 0x000000ff09067892 */ /* 0x000fe4000f8ec0ff */
[----:B------:R-:W-:Y:S01]  /*2a90*/  UIADD3 UR4, UPT, UPT, UR5, UR4, URZ ;  /* 0x0000000405047290 */ /* 0x000fe2000fffe0ff */
[----:B------:R-:W1:Y:S03]  /*2aa0*/  LDCU UR5, c[0x0][0x628] ;  /* 0x0000c500ff0577ac */ /* 0x000e660008000800 */
[----:B------:R-:W-:-:S04]  /*2ab0*/  USHF.R.U32.HI UR15, URZ, UR6, UR4 ;  /* 0x00000006ff0f7299 */ /* 0x000fc80008011604 */
[----:B------:R-:W-:-:S04]  /*2ac0*/  UIADD3 UR4, UPT, UPT, -UR15, URZ, URZ ;  /* 0x000000ff0f047290 */ /* 0x000fc8000fffe1ff */
[----:B--2---:R-:W-:-:S04]  /*2ad0*/  UIMAD UR4, UR8, UR4, UR7 ;  /* 0x00000004080472a4 */ /* 0x004fc8000f8e0207 */
[----:B------:R-:W-:-:S04]  /*2ae0*/  UIMAD UR6, UR10, UR12, UR4 ;  /* 0x0000000c0a0672a4 */ /* 0x000fc8000f8e0204 */
[----:B-1----:R-:W-:-:S07]  /*2af0*/  UIMAD.WIDE.U32 UR4, UR6, UR5, URZ ;  /* 0x00000005060472a5 */ /* 0x002fce000f8e00ff */
[----:B------:R-:W-:Y:S02]  /*2b00*/  UMOV UR4, UR5 ;  /* 0x0000000500047c82 */ /* 0x000fe40008000000 */
[----:B------:R-:W-:Y:S02]  /*2b10*/  UIADD3 UR29, UPT, UPT, UR6, -UR4, URZ ;  /* 0x80000004061d7290 */ /* 0x000fe4000fffe0ff */
[----:B------:R-:W1:Y:S02]  /*2b20*/  LDCU UR5, c[0x0][0x60c] ;  /* 0x0000c180ff0577ac */ /* 0x000e640008000800 */
[----:B------:R-:W-:-:S04]  /*2b30*/  USHF.R.U32.HI UR29, URZ, UR77, UR29 ;  /* 0x0000004dff1d7299 */ /* 0x000fc8000801161d */
[----:B------:R-:W-:-:S03]  /*2b40*/  UIADD3 UR29, UPT, UPT, UR4, UR29, URZ ;  /* 0x0000001d041d7290 */ /* 0x000fc6000fffe0ff */
[----:B------:R-:W-:Y:S01]  /*2b50*/  UMOV UR4, URZ ;  /* 0x000000ff00047c82 */ /* 0x000fe20008000000 */
[----:B-----5:R-:W-:-:S04]  /*2b60*/  USHF.R.U32.HI UR29, URZ, UR11, UR29 ;  /* 0x0000000bff1d7299 */ /* 0x020fc8000801161d */
[----:B------:R-:W-:Y:S02]  /*2b70*/  UIADD3 UR28, UPT, UPT, -UR29, URZ, URZ ;  /* 0x000000ff1d1c7290 */ /* 0x000fe4000fffe1ff */
[----:B-1----:R-:W-:Y:S02]  /*2b80*/  UISETP.GE.AND UP0, UPT, UR70, UR5, UPT ;  /* 0x000000054600728c */ /* 0x002fe4000bf06270 */
[----:B------:R-:W-:-:S07]  /*2b90*/  UIMAD UR28, UR28, UR13, UR6 ;  /* 0x0000000d1c1c72a4 */ /* 0x000fce000f8e0206 */
[----:B------:R-:W-:Y:S05]  /*2ba0*/  BRA.U UP0, `(.L_x_27) ;  /* 0x0000000900247547 */ /* 0x000fea000b800000 */
[----:B------:R-:W1:Y:S01]  /*2bb0*/  S2UR UR9, SR_CgaCtaId ;  /* 0x00000000000979c3 */ /* 0x000e620000008800 */
[----:B------:R-:W-:Y:S01]  /*2bc0*/  UMOV UR4, 0x400 ;  /* 0x0000040000047882 */ /* 0x000fe20000000000 */
[----:B------:R-:W-:Y:S01]  /*2bd0*/  MOV R3, 0x80000000 ;  /* 0x8000000000037802 */ /* 0x000fe20000000f00 */
[----:B------:R-:W2:Y:S01]  /*2be0*/  LDCU UR22, c[0x0][0x614] ;  /* 0x0000c280ff1677ac */ /* 0x000ea20008000800 */
[----:B------:R-:W3:Y:S01]  /*2bf0*/  LDCU UR10, c[0x0][0x38c] ;  /* 0x00007180ff0a77ac */ /* 0x000ee20008000800 */
[----:B------:R-:W-:Y:S01]  /*2c00*/  UMOV UR16, 0x0 ;  /* 0x0000000000107882 */ /* 0x000fe20000000000 */
[----:B------:R-:W-:Y:S01]  /*2c10*/  UMOV UR17, 0x1 ;  /* 0x0000000100117882 */ /* 0x000fe20000000000 */
[----:B------:R-:W4:Y:S01]  /*2c20*/  LDCU.64 UR20, c[0x0][0x348] ;  /* 0x00006900ff1477ac */ /* 0x000f220008000a00 */
[----:B--2---:R-:W-:Y:S02]  /*2c30*/  UIADD3 UR5, UPT, UPT, -UR15, UR22, URZ ;  /* 0x000000160f057290 */ /* 0x004fe4000fffe1ff */
[----:B-1----:R-:W-:Y:S01]  /*2c40*/  ULEA UR9, UR9, UR4, 0x18 ;  /* 0x0000000409097291 */ /* 0x002fe2000f8ec0ff */
[----:B------:R-:W1:Y:S01]  /*2c50*/  LDCU UR4, c[0x0][0x380] ;  /* 0x00007000ff0477ac */ /* 0x000e620008000800 */
[----:B---3--:R-:W-:-:S02]  /*2c60*/  UIADD3 UR7, UPT, UPT, -UR10, URZ, URZ ;  /* 0x000000ff0a077290 */ /* 0x008fc4000fffe1ff */
[----:B------:R-:W-:-:S05]  /*2c70*/  UIADD3 UR11, UPT, UPT, UR10, -0x1, URZ ;  /* 0xffffffff0a0b7890 */ /* 0x000fca000fffe0ff */
[----:B------:R-:W2:Y:S01]  /*2c80*/  SYNCS.PHASECHK.TRANS64.TRYWAIT P0, [UR9+0x70], R3 ;  /* 0x00007003ff0075a7 */ /* 0x000ea20008001109 */
[----:B------:R-:W-:Y:S02]  /*2c90*/  USHF.R.S32.HI UR7, URZ, 0x1f, UR7 ;  /* 0x0000001fff077899 */ /* 0x000fe40008011407 */
[----:B------:R-:W-:Y:S02]  /*2ca0*/  USHF.R.S32.HI UR6, URZ, 0x1f, UR11 ;  /* 0x0000001fff067899 */ /* 0x000fe4000801140b */
[----:B------:R-:W-:Y:S02]  /*2cb0*/  UISETP.GT.AND UP0, UPT, UR10, URZ, UPT ;  /* 0x000000ff0a00728c */ /* 0x000fe4000bf04270 */
[----:B-1----:R-:W-:Y:S02]  /*2cc0*/  UIADD3 UR4, UPT, UPT, UR10, -UR4, URZ ;  /* 0x800000040a047290 */ /* 0x002fe4000fffe0ff */
[----:B------:R-:W-:Y:S02]  /*2cd0*/  ULEA.HI UR10, UR7, -UR10, URZ, 0x7 ;  /* 0x8000000a070a7291 */ /* 0x000fe4000f8f38ff */
[----:B------:R-:W-:-:S02]  /*2ce0*/  ULEA UR4, UR5, UR4, 0x7 ;  /* 0x0000000405047291 */ /* 0x000fc4000f8e38ff */
[----:B------:R-:W-:Y:S02]  /*2cf0*/  ULEA.HI UR7, UR6, UR11, URZ, 0x7 ;  /* 0x0000000b06077291 */ /* 0x000fe4000f8f38ff */
[----:B------:R-:W-:Y:S02]  /*2d00*/  UIADD3 UR8, UPT, UPT, -UR4, URZ, URZ ;  /* 0x000000ff04087290 */ /* 0x000fe4000fffe1ff */
[----:B------:R-:W-:Y:S02]  /*2d10*/  UIADD3 UR5, UPT, UPT, UR4, -0x1, URZ ;  /* 0xffffffff04057890 */ /* 0x000fe4000fffe0ff */
[----:B------:R-:W-:Y:S02]  /*2d20*/  USHF.R.S32.HI UR6, URZ, 0x1f, UR8 ;  /* 0x0000001fff067899 */ /* 0x000fe40008011408 */
[----:B------:R-:W-:Y:S02]  /*2d30*/  USHF.R.S32.HI UR8, URZ, 0x1f, UR5 ;  /* 0x0000001fff087899 */ /* 0x000fe40008011405 */
[----:B------:R-:W-:-:S02]  /*2d40*/  ULEA.HI UR6, UR6, -UR4, URZ, 0x7 ;  /* 0x8000000406067291 */ /* 0x000fc4000f8f38ff */
[----:B------:R-:W-:Y:S02]  /*2d50*/  @UP0 UIMAD.WIDE UR12, UR7, 0x2000000, UR16 ;  /* 0x02000000070c08a5 */ /* 0x000fe4000f8e0210 */
[----:B------:R-:W-:Y:S02]  /*2d60*/  USHF.R.S32.HI UR10, URZ, 0x7, UR10 ;  /* 0x00000007ff0a7899 */ /* 0x000fe4000801140a */
[----:B------:R-:W-:Y:S02]  /*2d70*/  ULEA.HI UR8, UR8, UR5, URZ, 0x7 ;  /* 0x0000000508087291 */ /* 0x000fe4000f8f38ff */
[----:B------:R-:W-:Y:S02]  /*2d80*/  USHF.R.S32.HI UR7, URZ, 0x7, UR6 ;  /* 0x00000007ff077899 */ /* 0x000fe40008011406 */
[----:B------:R-:W-:Y:S02]  /*2d90*/  UIADD3 UR5, UPT, UPT, -UR10, URZ, URZ ;  /* 0x000000ff0a057290 */ /* 0x000fe4000fffe1ff */
[----:B------:R-:W-:-:S02]  /*2da0*/  ULEA.HI.SX32 UR6, UR8, 0x1, 0x19 ;  /* 0x0000000108067891 */ /* 0x000fc4000f8fcaff */
[----:B------:R-:W-:Y:S02]  /*2db0*/  UIADD3 UR7, UPT, UPT, -UR7, URZ, URZ ;  /* 0x000000ff07077290 */ /* 0x000fe4000fffe1ff */
[----:B------:R-:W-:Y:S01]  /*2dc0*/  UISETP.GT.AND UP1, UPT, UR4, URZ, UPT ;  /* 0x000000ff0400728c */ /* 0x000fe2000bf24270 */
[----:B--2-4-:R-:W-:Y:S10]  /*2dd0*/  @!P0 BRA `(.L_x_28) ;  /* 0x0000009400d88947 */ /* 0x014ff40003800000 */
.L_x_79:
[----:B------:R-:W-:Y:S01]  /*2de0*/  @!UP1 UMOV UR6, UR7 ;  /* 0x0000000700069c82 */ /* 0x000fe20008000000 */
[----:B------:R-:W-:Y:S01]  /*2df0*/  @UP0 UMOV UR5, UR13 ;  /* 0x0000000d00050c82 */ /* 0x000fe20008000000 */
[----:B------:R-:W-:Y:S01]  /*2e00*/  ELECT P0, URZ, PT ;  /* 0x0000000000ff782f */ /* 0x000fe20003800000 */
[----:B------:R-:W-:Y:S02]  /*2e10*/  UISETP.LT.AND UP0, UPT, UR6, UR5, UPT ;  /* 0x000000050600728c */ /* 0x000fe4000bf01270 */
[----:B------:R-:W-:Y:S02]  /*2e20*/  UIADD3 UR16, UPT, UPT, UR9, 0x8800, URZ ;  /* 0x0000880009107890 */ /* 0x000fe4000fffe0ff */
[----:B------:R-:W-:Y:S02]  /*2e30*/  USEL UR6, UR6, UR5, UP0 ;  /* 0x0000000506067287 */ /* 0x000fe40008000000 */
[----:B------:R-:W-:Y:S02]  /*2e40*/  UIADD3 UR4, UP0, UPT, UR20, 0x100, URZ ;  /* 0x0000010014047890 */ /* 0x000fe4000ff1e0ff */
[----:B------:R-:W-:-:S02]  /*2e50*/  USHF.L.U32 UR14, UR6, 0x7, URZ ;  /* 0x00000007060e7899 */ /* 0x000fc400080006ff */
[----:B------:R-:W-:Y:S02]  /*2e60*/  UIADD3 UR17, UPT, UPT, UR9, 0x10, URZ ;  /* 0x0000001009117890 */ /* 0x000fe4000fffe0ff */
[----:B-1----:R-:W-:Y:S01]  /*2e70*/  @P0 MOV R2, 0x4000 ;  /* 0x0000400000020802 */ /* 0x002fe20000000f00 */
[----:B------:R-:W-:Y:S02]  /*2e80*/  UIADD3 UR19, UPT, UPT, UR14, -0x80, URZ ;  /* 0xffffff800e137890 */ /* 0x000fe4000fffe0ff */
[----:B------:R-:W-:Y:S01]  /*2e90*/  UIADD3.X UR5, UPT, UPT, URZ, UR21, URZ, UP0, !UPT ;  /* 0x00000015ff057290 */ /* 0x000fe200087fe4ff */
[----:B------:R1:W-:Y:S01]  /*2ea0*/  @P0 SYNCS.ARRIVE.TRANS64 RZ, [UR9+0x10], R2 ;  /* 0x00001002ffff09a7 */ /* 0x0003e20008000009 */
[----:B------:R-:W-:Y:S01]  /*2eb0*/  UMOV UR18, URZ ;  /* 0x000000ff00127c82 */ /* 0x000fe20008000000 */
[----:B------:R-:W-:Y:S01]  /*2ec0*/  UMOV UR20, UR28 ;  /* 0x0000001c00147c82 */ /* 0x000fe20008000000 */
[----:B------:R-:W-:-:S05]  /*2ed0*/  UMOV UR21, UR29 ;  /* 0x0000001d00157c82 */ /* 0x000fca0008000000 */
[----:B------:R2:W-:Y:S01]  /*2ee0*/  UTMALDG.4D [UR16], [UR4], desc[URZ] ;  /* 0x0000ff10040075b4 */ /* 0x0005e20008019000 */
[----:B------:R-:W3:Y:S01]  /*2ef0*/  SYNCS.PHASECHK.TRANS64.TRYWAIT P0, [UR9+0x8], R3 ;  /* 0x00000803ff0075a7 */ /* 0x000ee20008001109 */
[----:B--2---:R-:W2:Y:S02]  /*2f00*/  LDCU.64 UR4, c[0x0][0x348] ;  /* 0x00006900ff0477ac */ /* 0x004ea40008000a00 */
[----:B-123--:R-:W-:Y:S05]  /*2f10*/  @!P0 BRA `(.L_x_29) ;  /* 0x0000009400a88947 */ /* 0x00efea0003800000 */
.L_x_81:
[----:B------:R-:W-:Y:S01]  /*2f20*/  ELECT P0, URZ, PT ;  /* 0x0000000000ff782f */ /* 0x000fe20003800000 */
[----:B------:R-:W-:Y:S02]  /*2f30*/  ULOP3.LUT UR11, URZ, UR15, URZ, 0x33, !UPT ;  /* 0x0000000fff0b7292 */ /* 0x000fe4000f8e33ff */
[----:B------:R-:W-:Y:S02]  /*2f40*/  UIADD3 UR4, UP0, UPT, UR4, 0x80, URZ ;  /* 0x0000008004047890 */ /* 0x000fe4000ff1e0ff */
[----:B------:R-:W-:Y:S02]  /*2f50*/  UIADD3 UR11, UPT, UPT, UR11, UR22, URZ ;  /* 0x000000160b0b7290 */ /* 0x000fe4000fffe0ff */
[----:B------:R-:W-:Y:S02]  /*2f60*/  UIADD3 UR8, UPT, UPT, UR9, 0x4800, URZ ;  /* 0x0000480009087890 */ /* 0x000fe4000fffe0ff */
[----:B------:R-:W-:Y:S02]  /*2f70*/  USHF.L.U32 UR11, UR11, 0x7, URZ ;  /* 0x000000070b0b7899 */ /* 0x000fe400080006ff */
[----:B------:R-:W-:-:S02]  /*2f80*/  UIADD3.X UR5, UPT, UPT, URZ, UR5, URZ, UP0, !UPT ;  /* 0x00000005ff057290 */ /* 0x000fc400087fe4ff */
[----:B-1----:R-:W-:Y:S01]  /*2f90*/  @P0 MOV R2, 0x4000 ;  /* 0x0000400000020802 */ /* 0x002fe20000000f00 */
[----:B------:R-:W-:Y:S01]  /*2fa0*/  UMOV UR10, URZ ;  /* 0x000000ff000a7c82 */ /* 0x000fe20008000000 */
[----:B------:R-:W-:Y:S01]  /*2fb0*/  UMOV UR12, UR28 ;  /* 0x0000001c000c7c82 */ /* 0x000fe20008000000 */
[----:B------:R-:W-:Y:S01]  /*2fc0*/  UMOV UR13, UR29 ;  /* 0x0000001d000d7c82 */ /* 0x000fe20008000000 */
[----:B------:R1:W-:Y:S03]  /*2fd0*/  @P0 SYNCS.ARRIVE.TRANS64 RZ, [UR9], R2 ;  /* 0x00000002ffff09a7 */ /* 0x0003e60008000009 */
[----:B------:R2:W-:Y:S01]  /*2fe0*/  UTMALDG.4D [UR8], [UR4], desc[URZ] ;  /* 0x0000ff08040075b4 */ /* 0x0005e20008019000 */
[----:B------:R-:W3:Y:S01]  /*2ff0*/  SYNCS.PHASECHK.TRANS64.TRYWAIT P0, [UR9+0x78], R3 ;  /* 0x00007803ff0075a7 */ /* 0x000ee20008001109 */
[----:B--2---:R-:W2:Y:S02]  /*3000*/  LDCU.64 UR4, c[0x0][0x348] ;  /* 0x00006900ff0477ac */ /* 0x004ea40008000a00 */
[----:B-123--:R-:W-:Y:S05]  /*3010*/  @!P0 BRA `(.L_x_30) ;  /* 0x0000009400888947 */ /* 0x00efea0003800000 */
.L_x_83:
[----:B------:R-:W-:Y:S01]  /*3020*/  ELECT P0, URZ, PT ;  /* 0x0000000000ff782f */ /* 0x000fe20003800000 */
[----:B------:R-:W-:Y:S01]  /*3030*/  HFMA2 R4, -RZ, RZ, 0, 5.9604644775390625e-08 ;  /* 0x00000001ff047431 */ /* 0x000fe200000001ff */
[----:B------:R-:W-:Y:S01]  /*3040*/  UIADD3 UR4, UP0, UPT, UR4, 0x180, URZ ;  /* 0x0000018004047890 */ /* 0x000fe2000ff1e0ff */
[----:B-1----:R-:W-:Y:S01]  /*3050*/  IMAD.MOV.U32 R5, RZ, RZ, RZ ;  /* 0x000000ffff057224 */ /* 0x002fe200078e00ff */
[----:B------:R-:W-:Y:S02]  /*3060*/  UIADD3 UR16, UPT, UPT, UR9, 0xc800, URZ ;  /* 0x0000c80009107890 */ /* 0x000fe4000fffe0ff */
[----:B------:R-:W-:Y:S02]  /*3070*/  UIADD3.X UR5, UPT, UPT, URZ, UR5, URZ, UP0, !UPT ;  /* 0x00000005ff057290 */ /* 0x000fe400087fe4ff */
[----:B------:R-:W-:Y:S02]  /*3080*/  UISETP.GE.AND UP0, UPT, UR6, 0x2, UPT ;  /* 0x000000020600788c */ /* 0x000fe4000bf06270 */
[----:B------:R-:W-:Y:S01]  /*3090*/  UIADD3 UR17, UPT, UPT, UR9, 0x18, URZ ;  /* 0x0000001809117890 */ /* 0x000fe2000fffe0ff */
[----:B------:R-:W-:-:S02]  /*30a0*/  UMOV UR18, URZ ;  /* 0x000000ff00127c82 */ /* 0x000fc40008000000 */
[----:B------:R-:W-:Y:S01]  /*30b0*/  @P0 IMAD.MOV.U32 R2, RZ, RZ, 0x4000 ;  /* 0x00004000ff020424 */ /* 0x000fe200078e00ff */
[----:B------:R-:W-:Y:S01]  /*30c0*/  UMOV UR20, UR28 ;  /* 0x0000001c00147c82 */ /* 0x000fe20008000000 */
[----:B------:R-:W-:Y:S02]  /*30d0*/  UMOV UR21, UR29 ;  /* 0x0000001d00157c82 */ /* 0x000fe40008000000 */
[----:B------:R1:W-:Y:S02]  /*30e0*/  @P0 SYNCS.ARRIVE.TRANS64 RZ, [UR9+0x18], R2 ;  /* 0x00001802ffff09a7 */ /* 0x0003e40008000009 */
[----:B------:R2:W-:Y:S02]  /*30f0*/  UTMALDG.4D [UR16], [UR4], desc[URZ] ;  /* 0x0000ff10040075b4 */ /* 0x0005e40008019000 */
[----:B--2---:R-:W-:Y:S01]  /*3100*/  UMOV UR4, 0x2 ;  /* 0x0000000200047882 */ /* 0x004fe20000000000 */
[----:B------:R-:W-:Y:S05]  /*3110*/  BRA.U !UP0, `(.L_x_27) ;  /* 0x0000000108c87547 */ /* 0x000fea000b800000 */
[----:B------:R-:W2:Y:S01]  /*3120*/  LDCU.64 UR4, c[0x0][0x348] ;  /* 0x00006900ff0477ac */ /* 0x000ea20008000a00 */
[----:B------:R-:W-:Y:S02]  /*3130*/  MOV R4, 0x1 ;  /* 0x0000000100047802 */ /* 0x000fe40000000f00 */
[----:B------:R-:W-:Y:S01]  /*3140*/  MOV R3, 0x4000 ;  /* 0x0000400000037802 */ /* 0x000fe20000000f00 */
[----:B------:R-:W-:Y:S01]  /*3150*/  UIADD3 UR7, UPT, UPT, -UR6, URZ, URZ ;  /* 0x000000ff06077290 */ /* 0x000fe2000fffe1ff */
[----:B------:R-:W-:Y:S01]  /*3160*/  UMOV UR26, URZ ;  /* 0x000000ff001a7c82 */ /* 0x000fe20008000000 */
[----:B------:R-:W-:Y:S01]  /*3170*/  UMOV UR18, URZ ;  /* 0x000000ff00127c82 */ /* 0x000fe20008000000 */
[----:B--2---:R-:W-:Y:S02]  /*3180*/  UIADD3 UR12, UP1, UPT, UR4, 0x100, URZ ;  /* 0x00000100040c7890 */ /* 0x004fe4000ff3e0ff */
[----:B------:R-:W-:Y:S02]  /*3190*/  UIADD3 UR10, UP0, UPT, UR4, 0x180, URZ ;  /* 0x00000180040a7890 */ /* 0x000fe4000ff1e0ff */
[----:B------:R-:W-:-:S02]  /*31a0*/  UIADD3.X UR13, UPT, UPT, URZ, UR5, URZ, UP1, !UPT ;  /* 0x00000005ff0d7290 */ /* 0x000fc40008ffe4ff */
[----:B------:R-:W-:Y:S01]  /*31b0*/  UIADD3.X UR11, UPT, UPT, URZ, UR5, URZ, UP0, !UPT ;  /* 0x00000005ff0b7290 */ /* 0x000fe200087fe4ff */
[----:B------:R-:W-:-:S11]  /*31c0*/  UMOV UR4, 0x2 ;  /* 0x0000000200047882 */ /* 0x000fd60000000000 */
.L_x_33:
[----:B------:R-:W-:Y:S01]  /*31d0*/  ULEA UR5, UR4, UR9, 0x3 ;  /* 0x0000000904057291 */ /* 0x000fe2000f8e18ff */
[----:B------:R-:W-:-:S08]  /*31e0*/  SHF.L.U32 R6, R4, 0x1f, RZ ;  /* 0x0000001f04067819 */ /* 0x000fd000000006ff */
[----:B--2---:R-:W2:Y:S02]  /*31f0*/  SYNCS.PHASECHK.TRANS64.TRYWAIT P0, [UR5+0x70], R6 ;  /* 0x00007006ff0075a7 */ /* 0x004ea40008001105 */
[----:B-12---:R-:W-:Y:S05]  /*3200*/  @!P0 BRA `(.L_x_31) ;  /* 0x00000094002c8947 */ /* 0x006fea0003800000 */
.L_x_85:
[----:B------:R-:W-:Y:S01]  /*3210*/  UIADD3 UR6, UPT, UPT, UR4, 0x1, URZ ;  /* 0x0000000104067890 */ /* 0x000fe2000fffe0ff */
[----:B------:R-:W-:-:S03]  /*3220*/  ELECT P0, URZ, PT ;  /* 0x0000000000ff782f */ /* 0x000fc60003800000 */
[----:B------:R-:W-:Y:S02]  /*3230*/  UISETP.NE.AND UP0, UPT, UR6, 0xc, UPT ;  /* 0x0000000c0600788c */ /* 0x000fe4000bf05270 */
[----:B------:R-:W-:Y:S02]  /*3240*/  ULEA UR24, UR4, UR9, 0xe ;  /* 0x0000000904187291 */ /* 0x000fe4000f8e70ff */
[----:B------:R-:W-:Y:S02]  /*3250*/  USEL UR4, URZ, 0x1, UP0 ;  /* 0x00000001ff047887 */ /* 0x000fe40008000000 */
[----:B------:R-:W-:Y:S02]  /*3260*/  USEL UR6, UR6, URZ, UP0 ;  /* 0x000000ff06067287 */ /* 0x000fe40008000000 */
[----:B------:R-:W-:Y:S02]  /*3270*/  UIADD3 UR27, UPT, UPT, UR14, -0x100, URZ ;  /* 0xffffff000e1b7890 */ /* 0x000fe4000fffe0ff */
[----:B------:R-:W-:Y:S01]  /*3280*/  UIADD3 UR24, UPT, UPT, UR24, 0x8800, URZ ;  /* 0x0000880018187890 */ /* 0x000fe2000fffe0ff */
[----:B------:R-:W-:Y:S01]  /*3290*/  LOP3.LUT R4, R4, UR4, RZ, 0x3c, !PT ;  /* 0x0000000404047c12 */ /* 0x000fe2000f8e3cff */
[----:B------:R-:W-:Y:S01]  /*32a0*/  UIADD3 UR25, UPT, UPT, UR5, 0x10, URZ ;  /* 0x0000001005197890 */ /* 0x000fe2000fffe0ff */
[----:B-1----:R-:W-:Y:S01]  /*32b0*/  @P0 IMAD.MOV.U32 R2, RZ, RZ, 0x4000 ;  /* 0x00004000ff020424 */ /* 0x002fe200078e00ff */
[----:B------:R-:W-:-:S02]  /*32c0*/  ULEA UR4, UR6, UR9, 0x3 ;  /* 0x0000000906047291 */ /* 0x000fc4000f8e18ff */
[----:B------:R-:W-:Y:S01]  /*32d0*/  IMAD.U32 R6, R4, -0x80000000, RZ ;  /* 0x8000000004067824 */ /* 0x000fe200078e00ff */
[----:B------:R1:W-:Y:S04]  /*32e0*/  @P0 SYNCS.ARRIVE.TRANS64 RZ, [UR5+0x10], R2 ;  /* 0x00001002ffff09a7 */ /* 0x0003e80008000005 */
[----:B------:R1:W-:Y:S02]  /*32f0*/  UTMALDG.4D [UR24], [UR12], desc[URZ] ;  /* 0x0000ff180c0075b4 */ /* 0x0003e40008019000 */
[----:B------:R-:W2:Y:S02]  /*3300*/  SYNCS.PHASECHK.TRANS64.TRYWAIT P0, [UR4+0x70], R6 ;  /* 0x00007006ff0075a7 */ /* 0x000ea40008001104 */
[----:B-12---:R-:W-:Y:S05]  /*3310*/  @!P0 BRA `(.L_x_32) ;  /* 0x0000009400048947 */ /* 0x006fea0003800000 */
.L_x_87:
[----:B------:R-:W-:Y:S01]  /*3320*/  ELECT P0, URZ, PT ;  /* 0x0000000000ff782f */ /* 0x000fe20003800000 */
[----:B------:R-:W-:Y:S02]  /*3330*/  ULEA UR16, UR6, UR9, 0xe ;  /* 0x0000000906107291 */ /* 0x000fe4000f8e70ff */
[----:B------:R-:W-:Y:S02]  /*3340*/  UIADD3 UR17, UPT, UPT, UR4, 0x10, URZ ;  /* 0x0000001004117890 */ /* 0x000fe4000fffe0ff */
[----:B------:R-:W-:Y:S01]  /*3350*/  UIADD3 UR16, UPT, UPT, UR16, 0x8800, URZ ;  /* 0x0000880010107890 */ /* 0x000fe2000fffe0ff */
[----:B------:R-:W-:Y:S01]  /*3360*/  UMOV UR19, UR27 ;  /* 0x0000001b00137c82 */ /* 0x000fe20008000000 */
[----:B------:R-:W-:Y:S01]  /*3370*/  UMOV UR20, UR28 ;  /* 0x0000001c00147c82 */ /* 0x000fe20008000000 */
[----:B------:R-:W-:Y:S01]  /*3380*/  UMOV UR21, UR29 ;  /* 0x0000001d00157c82 */ /* 0x000fe20008000000 */
[----:B------:R-:W-:-:S04]  /*3390*/  UIADD3 UR7, UPT, UPT, UR7, 0x1, URZ ;  /* 0x0000000107077890 */ /* 0x000fc8000fffe0ff */
[----:B------:R2:W-:Y:S01]  /*33a0*/  @P0 SYNCS.ARRIVE.TRANS64 RZ, [UR4+0x10], R3 ;  /* 0x00001003ffff09a7 */ /* 0x0005e20008000004 */
[----:B------:R-:W-:Y:S01]  /*33b0*/  UIADD3 UR4, UPT, UPT, UR6, 0x1, URZ ;  /* 0x0000000106047890 */ /* 0x000fe2000fffe0ff */
[----:B------:R2:W-:Y:S01]  /*33c0*/  UTMALDG.4D [UR16], [UR10], desc[URZ] ;  /* 0x0000ff100a0075b4 */ /* 0x0005e20008019000 */
[----:B------:R-:W-:Y:S02]  /*33d0*/  UIADD3 UR14, UPT, UPT, UR14, -0x80, URZ ;  /* 0xffffff800e0e7890 */ /* 0x000fe4000fffe0ff */
[----:B------:R-:W-:-:S04]  /*33e0*/  UISETP.NE.AND UP0, UPT, UR4, 0xc, UPT ;  /* 0x0000000c0400788c */ /* 0x000fc8000bf05270 */
[----:B------:R-:W-:Y:S02]  /*33f0*/  USEL UR4, UR4, URZ, UP0 ;  /* 0x000000ff04047287 */ /* 0x000fe40008000000 */
[----:B------:R-:W-:Y:S02]  /*3400*/  USEL UR5, URZ, 0x1, UP0 ;  /* 0x00000001ff057887 */ /* 0x000fe40008000000 */
[----:B------:R-:W-:-:S04]  /*3410*/  UISETP.NE.AND UP0, UPT, UR7, -0x1, UPT ;  /* 0xffffffff0700788c */ /* 0x000fc8000bf05270 */
[----:B------:R-:W-:-:S05]  /*3420*/  LOP3.LUT R4, R4, UR5, RZ, 0x3c, !PT ;  /* 0x0000000504047c12 */ /* 0x000fca000f8e3cff */
[----:B------:R-:W-:Y:S05]  /*3430*/  BRA.U UP0, `(.L_x_33) ;  /* 0xfffffffd00647547 */ /* 0x000fea000b83ffff */
.L_x_27:
[----:B------:R-:W-:Y:S02]  /*3440*/  UIADD3 UR5, UPT, UPT, UR4, 0x2, URZ ;  /* 0x0000000204057890 */ /* 0x000fe4000fffe0ff */
[----:B------:R-:W-:-:S04]  /*3450*/  UISETP.NE.AND UP0, UPT, UR4, 0xb, UPT ;  /* 0x0000000b0400788c */ /* 0x000fc8000bf05270 */
[----:B------:R-:W-:-:S04]  /*3460*/  USEL UR5, UR5, 0x1, UP0 ;  /* 0x0000000105057887 */ /* 0x000fc80008000000 */
[----:B------:R-:W-:Y:S02]  /*3470*/  UIADD3 UR6, UPT, UPT, UR5, 0x1, URZ ;  /* 0x0000000105067890 */ /* 0x000fe4000fffe0ff */
[----:B------:R-:W-:-:S04]  /*3480*/  UISETP.NE.AND UP1, UPT, UR5, 0xc, UPT ;  /* 0x0000000c0500788c */ /* 0x000fc8000bf25270 */
[----:B------:R-:W-:Y:S02]  /*3490*/  USEL UR8, UR6, 0x1, UP1 ;  /* 0x0000000106087887 */ /* 0x000fe40008800000 */
[----:B------:R-:W-:Y:S02]  /*34a0*/  UISETP.EQ.XOR UP1, UPT, UR4, 0xb, !UP1 ;  /* 0x0000000b0400788c */ /* 0x000fe4000cf22a70 */
[----:B------:R-:W-:Y:S02]  /*34b0*/  UIADD3 UR5, UPT, UPT, UR8, 0x1, URZ ;  /* 0x0000000108057890 */ /* 0x000fe4000fffe0ff */
[----:B------:R-:W-:Y:S02]  /*34c0*/  UISETP.NE.AND UP0, UPT, UR8, 0xc, UPT ;  /* 0x0000000c0800788c */ /* 0x000fe4000bf05270 */
[----:B------:R-:W-:Y:S02]  /*34d0*/  UISETP.EQ.XOR UP1, UPT, UR8, 0xc, UP1 ;  /* 0x0000000c0800788c */ /* 0x000fe40008f22a70 */
[----:B------:R-:W-:-:S04]  /*34e0*/  USEL UR7, UR5, 0x1, UP0 ;  /* 0x0000000105077887 */ /* 0x000fc80008000000 */
        /* <DEDUP_REMOVED lines=20> */
[----:B------:R-:W-:Y:S01]  /*3630*/  UIADD3 UR4, UPT, UPT, UR5, 0x1, URZ ;  /* 0x0000000105047890 */ /* 0x000fe2000fffe0ff */
[----:B------:R-:W3:Y:S01]  /*3640*/  S2UR UR6, SR_CgaCtaId ;  /* 0x00000000000679c3 */ /* 0x000ee20000008800 */
[----:B------:R-:W-:Y:S02]  /*3650*/  UISETP.NE.AND UP0, UPT, UR5, 0xc, UPT ;  /* 0x0000000c0500788c */ /* 0x000fe4000bf05270 */
[----:B------:R-:W-:Y:S02]  /*3660*/  UISETP.EQ.XOR UP1, UPT, UR5, 0xc, UP1 ;  /* 0x0000000c0500788c */ /* 0x000fe40008f22a70 */
[----:B------:R-:W-:-:S04]  /*3670*/  USEL UR4, UR4, 0x1, UP0 ;  /* 0x0000000104047887 */ /* 0x000fc80008000000 */
[----:B------:R-:W-:Y:S02]  /*3680*/  UIADD3 UR5, UPT, UPT, UR4, 0x1, URZ ;  /* 0x0000000104057890 */ /* 0x000fe4000fffe0ff */
[----:B------:R-:W-:Y:S02]  /*3690*/  UISETP.NE.AND UP0, UPT, UR4, 0xc, UPT ;  /* 0x0000000c0400788c */ /* 0x000fe4000bf05270 */
[----:B------:R-:W-:Y:S02]  /*36a0*/  UISETP.EQ.XOR UP1, UPT, UR4, 0xc, UP1 ;  /* 0x0000000c0400788c */ /* 0x000fe40008f22a70 */
[----:B------:R-:W-:-:S03]  /*36b0*/  USEL UR4, UR5, 0x1, UP0 ;  /* 0x0000000105047887 */ /* 0x000fc60008000000 */
[----:B------:R-:W-:Y:S01]  /*36c0*/  UMOV UR5, 0x400 ;  /* 0x0000040000057882 */ /* 0x000fe20000000000 */
[----:B------:R-:W-:Y:S02]  /*36d0*/  UISETP.EQ.XOR UP1, UPT, UR4, 0xc, UP1 ;  /* 0x0000000c0400788c */ /* 0x000fe40008f22a70 */
[----:B------:R-:W-:Y:S02]  /*36e0*/  UISETP.NE.AND UP0, UPT, UR4, 0xc, UPT ;  /* 0x0000000c0400788c */ /* 0x000fe4000bf05270 */
[----:B---3--:R-:W-:Y:S02]  /*36f0*/  ULEA UR5, UR6, UR5, 0x18 ;  /* 0x0000000506057291 */ /* 0x008fe4000f8ec0ff */
[----:B------:R-:W-:Y:S02]  /*3700*/  USEL UR6, URZ, 0x1, !UP1 ;  /* 0x00000001ff067887 */ /* 0x000fe4000c800000 */
[----:B------:R-:W-:-:S04]  /*3710*/  USEL UR4, UR4, URZ, UP0 ;  /* 0x000000ff04047287 */ /* 0x000fc80008000000 */
[----:B------:R-:W-:Y:S01]  /*3720*/  ULEA UR4, UR4, UR5, 0x3 ;  /* 0x0000000504047291 */ /* 0x000fe2000f8e18ff */
[----:B------:R-:W-:-:S04]  /*3730*/  LOP3.LUT R4, R4, UR6, RZ, 0x3c, !PT ;  /* 0x0000000604047c12 */ /* 0x000fc8000f8e3cff */
[----:B------:R-:W-:-:S04]  /*3740*/  SHF.L.U32 R6, R4, 0x1f, RZ ;  /* 0x0000001f04067819 */ /* 0x000fc800000006ff */
[----:B------:R-:W3:Y:S02]  /*3750*/  SYNCS.PHASECHK.TRANS64.TRYWAIT P0, [UR4+0x70], R6 ;  /* 0x00007006ff0075a7 */ /* 0x000ee40008001104 */
[----:B---3--:R-:W-:Y:S05]  /*3760*/  @!P0 BRA `(.L_x_34) ;  /* 0x00000090000c8947 */ /* 0x008fea0003800000 */
.L_x_89:
[----:B------:R-:W-:Y:S01]  /*3770*/  ELECT P0, URZ, PT ;  /* 0x0000000000ff782f */ /* 0x000fe20003800000 */
[----:B------:R-:W-:-:S12]  /*3780*/  IMAD.U32 R4, R5, -0x80000000, RZ ;  /* 0x8000000005047824 */ /* 0x000fd800078e00ff */
[----:B-1----:R-:W-:-:S04]  /*3790*/  @P0 MOV R2, 0x4000 ;  /* 0x0000400000020802 */ /* 0x002fc80000000f00 */
[----:B------:R1:W-:Y:S01]  /*37a0*/  @P0 SYNCS.ARRIVE.TRANS64 RZ, [UR4+0x10], R2 ;  /* 0x00001002ffff09a7 */ /* 0x0003e20008000004 */
[----:B------:R-:W3:Y:S02]  /*37b0*/  SYNCS.PHASECHK.TRANS64.TRYWAIT P0, [UR5+0x8], R4 ;  /* 0x00000804ff0075a7 */ /* 0x000ee40008001105 */
[----:B-1-3--:R-:W-:Y:S05]  /*37c0*/  @!P0 BRA `(.L_x_35) ;  /* 0x0000009000108947 */ /* 0x00afea0003800000 */
.L_x_91:
[----:B------:R-:W-:-:S13]  /*37d0*/  ELECT P0, URZ, PT ;  /* 0x0000000000ff782f */ /* 0x000fda0003800000 */
[----:B-1----:R-:W-:-:S04]  /*37e0*/  @P0 MOV R2, 0x4000 ;  /* 0x0000400000020802 */ /* 0x002fc80000000f00 */
[----:B------:R1:W-:Y:S03]  /*37f0*/  @P0 SYNCS.ARRIVE.TRANS64 RZ, [UR5], R2 ;  /* 0x00000002ffff09a7 */ /* 0x0003e60008000005 */
.L_x_5:
[----:B------:R-:W-:-:S09]  /*3800*/  UISETP.GT.AND UP0, UPT, UR68, 0x3, UPT ;  /* 0x000000034400788c */ /* 0x000fd2000bf04270 */
[----:B------:R-:W-:Y:S05]  /*3810*/  BRA.U UP0, `(.L_x_3) ;  /* 0x00000075004c7547 */ /* 0x000fea000b800000 */
.L_x_36:
[----:B------:R-:W-:-:S08]  /*3820*/  NOP ;  /* 0x0000000000007918 */ /* 0x000fd00000000000 */
[----:B------:R-:W5:Y:S02]  /*3830*/  USETMAXREG.TRY_ALLOC.CTAPOOL UP0, 0xc8 ;  /* 0x000000c8000079c8 */ /* 0x000f640008000600 */
[----:B-----5:R-:W-:Y:S05]  /*3840*/  BRA.U !UP0, `(.L_x_36) ;  /* 0xfffffffd08f47547 */ /* 0x020fea000b83ffff */
[----:B------:R-:W5:Y:S01]  /*3850*/  LDCU UR4, c[0x0][0x60c] ;  /* 0x0000c180ff0477ac */ /* 0x000f620008000800 */
[----:B--2---:R-:W-:Y:S01]  /*3860*/  UMOV UR10, 0x1 ;  /* 0x00000001000a7882 */ /* 0x004fe20000000000 */
[----:B-----5:R-:W-:Y:S01]  /*3870*/  UISETP.GE.AND UP0, UPT, UR70, UR4, UPT ;  /* 0x000000044600728c */ /* 0x020fe2000bf06270 */
[----:B------:R-:W-:Y:S08]  /*3880*/  BAR.SYNC.DEFER_BLOCKING 0x2, 0x120 ;  /* 0x0084800000007b1d */ /* 0x000ff00000010000 */
[----:B------:R-:W-:Y:S05]  /*3890*/  BRA.U UP0, `(.L_x_37) ;  /* 0x00000075000c7547 */ /* 0x000fea000b800000 */
[----:B------:R-:W2:Y:S01]  /*38a0*/  S2UR UR4, SR_CgaCtaId ;  /* 0x00000000000479c3 */ /* 0x000ea20000008800 */
[----:B------:R-:W-:Y:S01]  /*38b0*/  UMOV UR7, 0x400 ;  /* 0x0000040000077882 */ /* 0x000fe20000000000 */
[----:B-1----:R-:W-:Y:S01]  /*38c0*/  HFMA2 R2, -RZ, RZ, -0.0 , 0 ;  /* 0x80000000ff027431 */ /* 0x002fe200000001ff */
[----:B------:R-:W1:Y:S01]  /*38d0*/  LDCU UR6, c[0x0][0x654] ;  /* 0x0000ca80ff0677ac */ /* 0x000e620008000800 */
[----:B------:R-:W5:Y:S01]  /*38e0*/  LDCU UR14, c[0x0][0x38c] ;  /* 0x00007180ff0e77ac */ /* 0x000f620008000800 */
[----:B------:R-:W4:Y:S01]  /*38f0*/  LDCU UR17, c[0x0][0x380] ;  /* 0x00007000ff1177ac */ /* 0x000f220008000800 */
[----:B--2---:R-:W-:Y:S01]  /*3900*/  ULEA UR7, UR4, UR7, 0x18 ;  /* 0x0000000704077291 */ /* 0x004fe2000f8ec0ff */
[----:B------:R-:W2:Y:S08]  /*3910*/  LDCU UR4, c[0x0][0x640] ;  /* 0x0000c800ff0477ac */ /* 0x000eb00008000800 */
[----:B------:R-:W3:Y:S02]  /*3920*/  SYNCS.PHASECHK.TRANS64.TRYWAIT P0, [UR7+0x108], R2 ;  /* 0x00010802ff0075a7 */ /* 0x000ee40008001107 */
[----:B--23--:R-:W-:-:S04]  /*3930*/  UIMAD.WIDE.U32 UR4, UR70, UR4, URZ ;  /* 0x00000004460472a5 */ /* 0x00cfc8000f8e00ff */
[----:B------:R-:W-:-:S04]  /*3940*/  UIADD3 UR4, UPT, UPT, -UR5, UR70, URZ ;  /* 0x0000004605047290 */ /* 0x000fc8000fffe1ff */
[----:B------:R-:W-:-:S04]  /*3950*/  USHF.R.U32.HI UR4, URZ, UR74, UR4 ;  /* 0x0000004aff047299 */ /* 0x000fc80008011604 */
[----:B------:R-:W-:Y:S01]  /*3960*/  UIADD3 UR4, UPT, UPT, UR5, UR4, URZ ;  /* 0x0000000405047290 */ /* 0x000fe2000fffe0ff */
[----:B------:R-:W2:Y:S03]  /*3970*/  LDCU UR5, c[0x0][0x634] ;  /* 0x0000c680ff0577ac */ /* 0x000ea60008000800 */
[----:B------:R-:W-:-:S04]  /*3980*/  USHF.R.U32.HI UR4, URZ, UR71, UR4 ;  /* 0x00000047ff047299 */ /* 0x000fc80008011604 */
[----:B-1----:R-:W-:Y:S01]  /*3990*/  UISETP.GE.AND UP0, UPT, UR4, UR6, UPT ;  /* 0x000000060400728c */ /* 0x002fe2000bf06270 */
[----:B------:R-:W1:Y:S01]  /*39a0*/  LDCU UR6, c[0x0][0x63c] ;  /* 0x0000c780ff0677ac */ /* 0x000e620008000800 */
[----:B------:R-:W-:Y:S02]  /*39b0*/  UIADD3 UR4, UPT, UPT, -UR4, URZ, URZ ;  /* 0x000000ff04047290 */ /* 0x000fe4000fffe1ff */
[----:B----4-:R-:W-:-:S07]  /*39c0*/  USEL UR8, UR75, UR72, !UP0 ;  /* 0x000000484b087287 */ /* 0x010fce000c000000 */
[----:B--2---:R-:W2:Y:S01]  /*39d0*/  @UP0 LDCU UR5, c[0x0][0x64c] ;  /* 0x0000c980ff0507ac */ /* 0x004ea20008000800 */
[----:B-1----:R-:W-:Y:S01]  /*39e0*/  UIMAD UR6, UR4, UR6, UR70 ;  /* 0x00000006040672a4 */ /* 0x002fe2000f8e0246 */
[----:B--2--5:R-:W-:Y:S11]  /*39f0*/  @!P0 BRA `(.L_x_38) ;  /* 0x0000008c00a08947 */ /* 0x024ff60003800000 */
.L_x_93:
[----:B------:R-:W2:Y:S01]  /*3a00*/  SYNCS.PHASECHK.TRANS64.TRYWAIT P0, [UR7+0xd0], RZ ;  /* 0x0000d0ffff0075a7 */ /* 0x000ea20008001107 */
[----:B------:R-:W-:Y:S01]  /*3a10*/  UIMAD.WIDE.U32 UR4, UR6, UR5, URZ ;  /* 0x00000005060472a5 */ /* 0x000fe2000f8e00ff */
[C---:B------:R-:W-:Y:S01]  /*3a20*/  IMAD.U32 R3, R0.reuse, 0x10000, RZ ;  /* 0x0001000000037824 */ /* 0x040fe200078e00ff */
[----:B------:R-:W3:Y:S01]  /*3a30*/  LDCU UR15, c[0x0][0x614] ;  /* 0x0000c280ff0f77ac */ /* 0x000ee20008000800 */
[----:B-1----:R-:W-:Y:S01]  /*3a40*/  LOP3.LUT R5, R0, 0x7f, RZ, 0xc0, !PT ;  /* 0x0000007f00057812 */ /* 0x002fe200078ec0ff */
[----:B------:R-:W-:Y:S01]  /*3a50*/  IMAD.U32 R37, RZ, RZ, UR17 ;  /* 0x00000011ff257e24 */ /* 0x000fe2000f8e00ff */
[----:B------:R-:W-:Y:S01]  /*3a60*/  ULOP3.LUT UR8, UR8, 0xff, URZ, 0xc0, !UPT ;  /* 0x000000ff08087892 */ /* 0x000fe2000f8ec0ff */
[----:B------:R-:W-:Y:S01]  /*3a70*/  LOP3.LUT R3, R3, 0x600000, RZ, 0xc0, !PT ;  /* 0x0060000003037812 */ /* 0x000fe200078ec0ff */
[----:B------:R-:W-:Y:S02]  /*3a80*/  UIADD3 UR4, UPT, UPT, UR6, -UR5, URZ ;  /* 0x8000000506047290 */ /* 0x000fe4000fffe0ff */
[----:B------:R-:W-:-:S02]  /*3a90*/  USEL UR6, UR76, UR73, !UP0 ;  /* 0x000000494c067287 */ /* 0x000fc4000c000000 */
[----:B------:R-:W-:Y:S02]  /*3aa0*/  USHF.R.U32.HI UR4, URZ, UR8, UR4 ;  /* 0x00000008ff047299 */ /* 0x000fe40008011604 */
[----:B------:R-:W-:Y:S02]  /*3ab0*/  ULOP3.LUT UR6, UR6, 0xff, URZ, 0xc0, !UPT ;  /* 0x000000ff06067892 */ /* 0x000fe4000f8ec0ff */
[----:B------:R-:W-:Y:S02]  /*3ac0*/  UIADD3 UR4, UPT, UPT, UR5, UR4, URZ ;  /* 0x0000000405047290 */ /* 0x000fe4000fffe0ff */
[----:B------:R-:W-:Y:S02]  /*3ad0*/  UIADD3 UR8, UPT, UPT, UR14, -UR17, URZ ;  /* 0x800000110e087290 */ /* 0x000fe4000fffe0ff */
[----:B------:R-:W-:Y:S02]  /*3ae0*/  USHF.R.U32.HI UR11, URZ, UR6, UR4 ;  /* 0x00000006ff0b7299 */ /* 0x000fe40008011604 */
[----:B------:R-:W-:-:S02]  /*3af0*/  UIADD3 UR10, UPT, UPT, UR14, -0x1, URZ ;  /* 0xffffffff0e0a7890 */ /* 0x000fc4000fffe0ff */
[----:B---3--:R-:W-:Y:S02]  /*3b00*/  UIADD3 UR4, UPT, UPT, -UR11, UR15, URZ ;  /* 0x0000000f0b047290 */ /* 0x008fe4000fffe1ff */
[----:B------:R-:W-:Y:S02]  /*3b10*/  UIADD3 UR5, UPT, UPT, -UR14, URZ, URZ ;  /* 0x000000ff0e057290 */ /* 0x000fe4000fffe1ff */
[----:B------:R-:W-:Y:S02]  /*3b20*/  ULEA UR9, UR4, UR8, 0x7 ;  /* 0x0000000804097291 */ /* 0x000fe4000f8e38ff */
[----:B------:R-:W-:Y:S02]  /*3b30*/  USHF.R.S32.HI UR4, URZ, 0x1f, UR10 ;  /* 0x0000001fff047899 */ /* 0x000fe4000801140a */
[----:B------:R-:W-:Y:S02]  /*3b40*/  USHF.R.S32.HI UR5, URZ, 0x1f, UR5 ;  /* 0x0000001fff057899 */ /* 0x000fe40008011405 */
[----:B------:R-:W-:-:S02]  /*3b50*/  UIADD3 UR6, UPT, UPT, -UR9, URZ, URZ ;  /* 0x000000ff09067290 */ /* 0x000fc4000fffe1ff */
[----:B------:R-:W-:Y:S02]  /*3b60*/  ULEA.HI UR10, UR4, UR10, URZ, 0x7 ;  /* 0x0000000a040a7291 */ /* 0x000fe4000f8f38ff */
[----:B------:R-:W-:Y:S02]  /*3b70*/  ULEA.HI UR8, UR5, -UR14, URZ, 0x7 ;  /* 0x8000000e05087291 */ /* 0x000fe4000f8f38ff */
[----:B------:R-:W-:Y:S02]  /*3b80*/  USHF.R.S32.HI UR4, URZ, 0x1f, UR6 ;  /* 0x0000001fff047899 */ /* 0x000fe40008011406 */
[----:B------:R-:W-:Y:S02]  /*3b90*/  UIADD3 UR5, UPT, UPT, UR9, -0x1, URZ ;  /* 0xffffffff09057890 */ /* 0x000fe4000fffe0ff */
[----:B------:R-:W-:Y:S02]  /*3ba0*/  UISETP.GT.AND UP0, UPT, UR14, URZ, UPT ;  /* 0x000000ff0e00728c */ /* 0x000fe4000bf04270 */
[----:B------:R-:W-:-:S02]  /*3bb0*/  ULEA.HI UR4, UR4, -UR9, URZ, 0x7 ;  /* 0x8000000904047291 */ /* 0x000fc4000f8f38ff */
[----:B------:R-:W-:Y:S02]  /*3bc0*/  USHF.R.S32.HI UR6, URZ, 0x1f, UR5 ;  /* 0x0000001fff067899 */ /* 0x000fe40008011405 */
[----:B------:R-:W-:Y:S02]  /*3bd0*/  USHF.R.S32.HI UR4, URZ, 0x7, UR4 ;  /* 0x00000007ff047899 */ /* 0x000fe40008011404 */
[----:B------:R-:W-:Y:S02]  /*3be0*/  USHF.R.S32.HI UR8, URZ, 0x7, UR8 ;  /* 0x00000007ff087899 */ /* 0x000fe40008011408 */
[----:B------:R-:W-:Y:S02]  /*3bf0*/  UISETP.GT.AND UP1, UPT, UR9, URZ, UPT ;  /* 0x000000ff0900728c */ /* 0x000fe4000bf24270 */
[----:B------:R-:W-:Y:S01]  /*3c00*/  ULEA.HI UR5, UR6, UR5, URZ, 0x7 ;  /* 0x0000000506057291 */ /* 0x000fe2000f8f38ff */
[----:B------:R-:W-:Y:S01]  /*3c10*/  UMOV UR18, 0x0 ;  /* 0x0000000000127882 */ /* 0x000fe20000000000 */
[----:B------:R-:W-:Y:S01]  /*3c20*/  UMOV UR19, 0x1 ;  /* 0x0000000100137882 */ /* 0x000fe20000000000 */
[----:B------:R-:W-:-:S02]  /*3c30*/  UIADD3 UR6, UPT, UPT, -UR4, URZ, URZ ;  /* 0x000000ff04067290 */ /* 0x000fc4000fffe1ff */
[----:B------:R-:W-:Y:S02]  /*3c40*/  @UP0 UIMAD.WIDE UR12, UR10, 0x2000000, UR18 ;  /* 0x020000000a0c08a5 */ /* 0x000fe4000f8e0212 */
[----:B------:R-:W-:Y:S02]  /*3c50*/  ULEA.HI.SX32 UR5, UR5, 0x1, 0x19 ;  /* 0x0000000105057891 */ /* 0x000fe4000f8fcaff */
[----:B------:R-:W-:-:S05]  /*3c60*/  UIADD3 UR4, UPT, UPT, -UR8, URZ, URZ ;  /* 0x000000ff08047290 */ /* 0x000fca000fffe1ff */
[----:B------:R-:W-:Y:S01]  /*3c70*/  @!UP1 UMOV UR5, UR6 ;  /* 0x0000000600059c82 */ /* 0x000fe20008000000 */
[----:B------:R-:W-:Y:S01]  /*3c80*/  R2UR UR6, R3 ;  /* 0x00000000030672ca */ /* 0x000fe200000e0000 */
[----:B------:R-:W-:Y:S02]  /*3c90*/  @UP0 UMOV UR4, UR13 ;  /* 0x0000000d00040c82 */ /* 0x000fe40008000000 */
[----:B------:R-:W-:-:S04]  /*3ca0*/  UISETP.LT.AND UP0, UPT, UR5, UR4, UPT ;  /* 0x000000040500728c */ /* 0x000fc8000bf01270 */
[----:B------:R-:W-:Y:S02]  /*3cb0*/  USEL UR12, UR5, UR4, UP0 ;  /* 0x00000004050c7287 */ /* 0x000fe40008000000 */
[----:B------:R-:W-:Y:S02]  /*3cc0*/  ULOP3.LUT UR4, URZ, UR11, URZ, 0x33, !UPT ;  /* 0x0000000bff047292 */ /* 0x000fe4000f8e33ff */
[----:B------:R-:W-:Y:S02]  /*3cd0*/  UIADD3 UR16, UPT, UPT, UR12, -0x1, URZ ;  /* 0xffffffff0c107890 */ /* 0x000fe4000fffe0ff */
[----:B------:R-:W-:Y:S02]  /*3ce0*/  UIADD3 UR4, UPT, UPT, UR4, UR15, URZ ;  /* 0x0000000f04047290 */ /* 0x000fe4000fffe0ff */
[----:B------:R-:W-:-:S04]  /*3cf0*/  UISETP.LT.AND UP0, UPT, URZ, UR16, UPT ;  /* 0x00000010ff00728c */ /* 0x000fc8000bf01270 */
[----:B------:R-:W-:Y:S01]  /*3d00*/  USEL UR5, URZ, UR16, !UP0 ;  /* 0x00000010ff057287 */ /* 0x000fe2000c000000 */
[----:B------:R-:W-:-:S03]  /*3d10*/  IMAD.U32 R154, RZ, RZ, UR4 ;  /* 0x00000004ff9a7e24 */ /* 0x000fc6000f8e00ff */
[----:B------:R-:W-:Y:S02]  /*3d20*/  UIMAD UR4, UR5, -0x80, UR14 ;  /* 0xffffff80050478a4 */ /* 0x000fe4000f8e020e */
[----:B------:R-:W-:Y:S01]  /*3d30*/  LEA R154, R154, R5, 0x7 ;  /* 0x000000059a9a7211 */ /* 0x000fe200078e38ff */
[----:B--2---:R-:W-:Y:S09]  /*3d40*/  @!P0 BRA `(.L_x_39) ;  /* 0x0000008800ec8947 */ /* 0x004ff20003800000 */
.L_x_95:
[----:B-1----:R-:W-:Y:S01]  /*3d50*/  IMAD.U32 R2, RZ, RZ, UR4 ;  /* 0x00000004ff027e24 */ /* 0x002fe2000f8e00ff */
[----:B------:R-:W-:Y:S01]  /*3d60*/  IADD3 R37, PT, PT, -R37, UR4, R154 ;  /* 0x0000000425257c10 */ /* 0x000fe2000fffe19a */
[----:B------:R-:W1:Y:S01]  /*3d70*/  LDTM.x32 R4, tmem[UR6] ;  /* 0x00000006000479ee */ /* 0x000e6200082c0000 */
[----:B------:R-:W-:Y:S01]  /*3d80*/  LOP3.LUT R84, R3, 0x20, RZ, 0xfc, !PT ;  /* 0x0000002003547812 */ /* 0x000fe200078efcff */
[----:B------:R-:W-:Y:S01]  /*3d90*/  USHF.R.S32.HI UR5, URZ, 0x1f, UR68 ;  /* 0x0000001fff057899 */ /* 0x000fe20008011444 */
[----:B------:R-:W-:Y:S02]  /*3da0*/  VIADDMNMX R2, R37, 0x1, R2, PT ;  /* 0x0000000125027846 */ /* 0x000fe40003800102 */
[----:B------:R-:W-:Y:S01]  /*3db0*/  R2UR UR4, R84 ;  /* 0x00000000540472ca */ /* 0x000fe200000e0000 */
[----:B------:R-:W-:Y:S01]  /*3dc0*/  ULEA.HI UR5, UR5, UR68, URZ, 0x2 ;  /* 0x0000004405057291 */ /* 0x000fe2000f8f10ff */
[C---:B------:R-:W-:Y:S01]  /*3dd0*/  LOP3.LUT R85, R3.reuse, 0x40, RZ, 0xfc, !PT ;  /* 0x0000004003557812 */ /* 0x040fe200078efcff */
[----:B------:R-:W-:Y:S01]  /*3de0*/  IMAD.MOV R87, RZ, RZ, -R2 ;  /* 0x000000ffff577224 */ /* 0x000fe200078e0a02 */
[C---:B------:R-:W-:Y:S01]  /*3df0*/  LOP3.LUT R86, R3.reuse, 0x60, RZ, 0xfc, !PT ;  /* 0x0000006003567812 */ /* 0x040fe200078efcff */
[----:B------:R-:W-:Y:S01]  /*3e00*/  IMAD.MOV.U32 R2, RZ, RZ, -0x1 ;  /* 0xffffffffff027424 */ /* 0x000fe200078e00ff */
[----:B------:R-:W-:Y:S01]  /*3e10*/  ULOP3.LUT UR5, UR5, 0xfffffffc, URZ, 0xc0, !UPT ;  /* 0xfffffffc05057892 */ /* 0x000fe2000f8ec0ff */
[----:B------:R-:W-:-:S02]  /*3e20*/  LOP3.LUT R164, R3, 0x70, RZ, 0xfc, !PT ;  /* 0x0000007003a47812 */ /* 0x000fc400078efcff */
[C---:B------:R-:W-:Y:S01]  /*3e30*/  VIADDMNMX R37, R87.reuse, 0x20, RZ, !PT ;  /* 0x0000002057257846 */ /* 0x040fe200078001ff */
[----:B------:R-:W-:Y:S01]  /*3e40*/  UIADD3 UR13, UPT, UPT, UR68, 0x3, -UR5 ;  /* 0x00000003440d7890 */ /* 0x000fe2000fffe805 */
[----:B------:R-:W-:Y:S02]  /*3e50*/  VIADDMNMX R141, R87, 0x60, RZ, !PT ;  /* 0x00000060578d7846 */ /* 0x000fe400078001ff */
[--C-:B------:R-:W-:Y:S01]  /*3e60*/  SHF.R.U32.HI R36, RZ, R37, R2.reuse ;  /* 0x00000025ff247219 */ /* 0x100fe20000011602 */
[----:B------:R-:W2:Y:S01]  /*3e70*/  LDTM.x32 R52, tmem[UR4] ;  /* 0x00000004003479ee */ /* 0x000ea200082c0000 */
[----:B------:R-:W-:Y:S02]  /*3e80*/  R2UR UR4, R85 ;  /* 0x00000000550472ca */ /* 0x000fe400000e0000 */
[----:B------:R-:W-:Y:S02]  /*3e90*/  R2P PR, R36, 0x7e ;  /* 0x0000007e24007804 */ /* 0x000fe40000000000 */
[----:B------:R-:W-:-:S02]  /*3ea0*/  SHF.R.U32.HI R141, RZ, R141, R2 ;  /* 0x0000008dff8d7219 */ /* 0x000fc40000011602 */
[----:B------:R-:W-:Y:S02]  /*3eb0*/  R2UR UR5, R85 ;  /* 0x00000000550572ca */ /* 0x000fe400000e0000 */
[----:B-1----:R-:W-:Y:S02]  /*3ec0*/  SEL R99, R5, 0xff800000, P1 ;  /* 0xff80000005637807 */ /* 0x002fe40000800000 */
[----:B------:R-:W-:Y:S02]  /*3ed0*/  SEL R88, R6, 0xff800000, P2 ;  /* 0xff80000006587807 */ /* 0x000fe40001000000 */
[----:B------:R-:W-:Y:S02]  /*3ee0*/  SEL R89, R7, 0xff800000, P3 ;  /* 0xff80000007597807 */ /* 0x000fe40001800000 */
[----:B------:R-:W-:Y:S02]  /*3ef0*/  SEL R90, R8, 0xff800000, P4 ;  /* 0xff800000085a7807 */ /* 0x000fe40002000000 */
[----:B------:R-:W-:-:S02]  /*3f00*/  SEL R91, R9, 0xff800000, P5 ;  /* 0xff800000095b7807 */ /* 0x000fc40002800000 */
[----:B------:R-:W-:Y:S02]  /*3f10*/  SEL R102, R10, 0xff800000, P6 ;  /* 0xff8000000a667807 */ /* 0x000fe40003000000 */
[C---:B------:R-:W-:Y:S02]  /*3f20*/  R2P PR, R36.reuse.B1, 0x7f ;  /* 0x0000007f24007804 */ /* 0x040fe40000001000 */
[----:B------:R-:W-:-:S03]  /*3f30*/  LOP3.LUT R5, R36, 0x1, RZ, 0xc0, !PT ;  /* 0x0000000124057812 */ /* 0x000fc600078ec0ff */
[----:B------:R-:W-:Y:S02]  /*3f40*/  SEL R92, R12, 0xff800000, P0 ;  /* 0xff8000000c5c7807 */ /* 0x000fe40000000000 */
[----:B------:R-:W-:Y:S02]  /*3f50*/  SEL R93, R13, 0xff800000, P1 ;  /* 0xff8000000d5d7807 */ /* 0x000fe40000800000 */
[----:B------:R-:W-:Y:S02]  /*3f60*/  SEL R94, R14, 0xff800000, P2 ;  /* 0xff8000000e5e7807 */ /* 0x000fe40001000000 */
[----:B------:R-:W-:Y:S02]  /*3f70*/  SEL R95, R15, 0xff800000, P3 ;  /* 0xff8000000f5f7807 */ /* 0x000fe40001800000 */
[----:B------:R-:W-:Y:S02]  /*3f80*/  SEL R96, R16, 0xff800000, P4 ;  /* 0xff80000010607807 */ /* 0x000fe40002000000 */
[----:B------:R-:W-:-:S02]  /*3f90*/  SEL R97, R17, 0xff800000, P5 ;  /* 0xff80000011617807 */ /* 0x000fc40002800000 */
[----:B------:R-:W-:Y:S02]  /*3fa0*/  SEL R108, R18, 0xff800000, P6 ;  /* 0xff800000126c7807 */ /* 0x000fe40003000000 */
[----:B------:R-:W-:-:S05]  /*3fb0*/  R2P PR, R36.B2, 0x7f ;  /* 0x0000007f24007804 */ /* 0x000fca0000002000 */
        /* <DEDUP_REMOVED lines=9> */
[----:B------:R-:W-:Y:S02]  /*4050*/  ISETP.NE.U32.AND P0, PT, R5, 0x1, PT ;  /* 0x000000010500780c */ /* 0x000fe40003f05070 */
[----:B------:R-:W-:Y:S02]  /*4060*/  SEL R111, R29, 0xff800000, P1 ;  /* 0xff8000001d6f7807 */ /* 0x000fe40000800000 */
[----:B------:R-:W-:Y:S02]  /*4070*/  LOP3.LUT P1, RZ, R36, 0x80, RZ, 0xc0, !PT ;  /* 0x0000008024ff7812 */ /* 0x000fe4000782c0ff */
[----:B------:R-:W-:Y:S02]  /*4080*/  SEL R98, R4, 0xff800000, !P0 ;  /* 0xff80000004627807 */ /* 0x000fe40004000000 */
[----:B------:R-:W-:-:S02]  /*4090*/  LOP3.LUT P0, RZ, R36, 0x8000, RZ, 0xc0, !PT ;  /* 0x0000800024ff7812 */ /* 0x000fc4000780c0ff */
[----:B------:R-:W-:Y:S02]  /*40a0*/  VIADDMNMX R5, R87, 0x40, RZ, !PT ;  /* 0x0000004057057846 */ /* 0x000fe400078001ff */
[----:B------:R-:W-:Y:S02]  /*40b0*/  SEL R103, R11, 0xff800000, P1 ;  /* 0xff8000000b677807 */ /* 0x000fe40000800000 */
[C---:B------:R-:W-:Y:S02]  /*40c0*/  LOP3.LUT P1, RZ, R36.reuse, 0x800000, RZ, 0xc0, !PT ;  /* 0x0080000024ff7812 */ /* 0x040fe4000782c0ff */
[----:B------:R-:W-:Y:S02]  /*40d0*/  SEL R109, R19, 0xff800000, P0 ;  /* 0xff800000136d7807 */ /* 0x000fe40000000000 */
[----:B------:R-:W-:Y:S02]  /*40e0*/  ISETP.GT.AND P0, PT, R36, -0x1, PT ;  /* 0xffffffff2400780c */ /* 0x000fe40003f04270 */
[----:B------:R-:W-:-:S02]  /*40f0*/  SHF.R.U32.HI R4, RZ, R5, R2 ;  /* 0x00000005ff047219 */ /* 0x000fc40000011602 */
[----:B------:R-:W-:Y:S02]  /*4100*/  SEL R113, R27, 0xff800000, P1 ;  /* 0xff8000001b717807 */ /* 0x000fe40000800000 */
[----:B------:R-:W-:Y:S02]  /*4110*/  SEL R114, R30, 0xff800000, P2 ;  /* 0xff8000001e727807 */ /* 0x000fe40001000000 */
[----:B------:R-:W-:Y:S02]  /*4120*/  SEL R115, R31, 0xff800000, P3 ;  /* 0xff8000001f737807 */ /* 0x000fe40001800000 */
[----:B------:R-:W-:Y:S02]  /*4130*/  SEL R116, R32, 0xff800000, P4 ;  /* 0xff80000020747807 */ /* 0x000fe40002000000 */
[----:B------:R-:W-:Y:S02]  /*4140*/  SEL R117, R33, 0xff800000, P5 ;  /* 0xff80000021757807 */ /* 0x000fe40002800000 */
[----:B------:R-:W-:-:S02]  /*4150*/  SEL R118, R34, 0xff800000, P6 ;  /* 0xff80000022767807 */ /* 0x000fc40003000000 */
[----:B------:R-:W-:Y:S02]  /*4160*/  R2P PR, R4, 0x7e ;  /* 0x0000007e04007804 */ /* 0x000fe40000000000 */
[----:B------:R-:W-:Y:S02]  /*4170*/  SEL R119, R35, 0xff800000, !P0 ;  /* 0xff80000023777807 */ /* 0x000fe40004000000 */
[----:B------:R-:W1:Y:S01]  /*4180*/  LDTM.x32 R20, tmem[UR4] ;  /* 0x00000004001479ee */ /* 0x000e6200082c0000 */
[----:B--2---:R-:W-:Y:S02]  /*4190*/  SEL R53, R53, 0xff800000, P1 ;  /* 0xff80000035357807 */ /* 0x004fe40000800000 */
[----:B------:R-:W-:Y:S02]  /*41a0*/  SEL R54, R54, 0xff800000, P2 ;  /* 0xff80000036367807 */ /* 0x000fe40001000000 */
[----:B------:R-:W-:Y:S02]  /*41b0*/  SEL R55, R55, 0xff800000, P3 ;  /* 0xff80000037377807 */ /* 0x000fe40001800000 */
[----:B------:R-:W-:-:S02]  /*41c0*/  SEL R56, R56, 0xff800000, P4 ;  /* 0xff80000038387807 */ /* 0x000fc40002000000 */
[----:B------:R-:W-:Y:S02]  /*41d0*/  SEL R57, R57, 0xff800000, P5 ;  /* 0xff80000039397807 */ /* 0x000fe40002800000 */
[----:B------:R-:W-:Y:S02]  /*41e0*/  SEL R58, R58, 0xff800000, P6 ;  /* 0xff8000003a3a7807 */ /* 0x000fe40003000000 */
[C---:B------:R-:W-:Y:S02]  /*41f0*/  R2P PR, R4.reuse.B1, 0x7f ;  /* 0x0000007f04007804 */ /* 0x040fe40000001000 */
[----:B------:R-:W-:Y:S02]  /*4200*/  LOP3.LUT R5, R4, 0x1, RZ, 0xc0, !PT ;  /* 0x0000000104057812 */ /* 0x000fe400078ec0ff */
[----:B------:R-:W-:Y:S02]  /*4210*/  R2UR UR4, R86 ;  /* 0x00000000560472ca */ /* 0x000fe400000e0000 */
[----:B------:R-:W-:-:S02]  /*4220*/  SEL R60, R60, 0xff800000, P0 ;  /* 0xff8000003c3c7807 */ /* 0x000fc40000000000 */
[----:B------:R-:W-:Y:S02]  /*4230*/  SEL R61, R61, 0xff800000, P1 ;  /* 0xff8000003d3d7807 */ /* 0x000fe40000800000 */
[----:B------:R-:W-:Y:S02]  /*4240*/  SEL R62, R62, 0xff800000, P2 ;  /* 0xff8000003e3e7807 */ /* 0x000fe40001000000 */
[----:B------:R-:W-:Y:S02]  /*4250*/  SEL R63, R63, 0xff800000, P3 ;  /* 0xff8000003f3f7807 */ /* 0x000fe40001800000 */
[----:B------:R-:W-:Y:S02]  /*4260*/  SEL R64, R64, 0xff800000, P4 ;  /* 0xff80000040407807 */ /* 0x000fe40002000000 */
[----:B------:R-:W-:Y:S02]  /*4270*/  SEL R65, R65, 0xff800000, P5 ;  /* 0xff80000041417807 */ /* 0x000fe40002800000 */
[----:B------:R-:W-:-:S02]  /*4280*/  SEL R66, R66, 0xff800000, P6 ;  /* 0xff80000042427807 */ /* 0x000fc40003000000 */
[----:B------:R-:W-:Y:S02]  /*4290*/  R2P PR, R4.B2, 0x7f ;  /* 0x0000007f04007804 */ /* 0x000fe40000002000 */
[----:B------:R-:W-:-:S03]  /*42a0*/  VIADDMNMX R87, R87, 0x80, RZ, !PT ;  /* 0x0000008057577846 */ /* 0x000fc600078001ff */
[----:B------:R-:W-:Y:S02]  /*42b0*/  SEL R68, R68, 0xff800000, P0 ;  /* 0xff80000044447807 */ /* 0x000fe40000000000 */
[----:B------:R-:W-:Y:S02]  /*42c0*/  SEL R69, R69, 0xff800000, P1 ;  /* 0xff80000045457807 */ /* 0x000fe40000800000 */
[----:B------:R-:W-:Y:S02]  /*42d0*/  SEL R70, R70, 0xff800000, P2 ;  /* 0xff80000046467807 */ /* 0x000fe40001000000 */
[----:B------:R-:W-:Y:S02]  /*42e0*/  SEL R71, R71, 0xff800000, P3 ;  /* 0xff80000047477807 */ /* 0x000fe40001800000 */
[----:B------:R-:W-:Y:S02]  /*42f0*/  SEL R72, R72, 0xff800000, P4 ;  /* 0xff80000048487807 */ /* 0x000fe40002000000 */
[----:B------:R-:W-:-:S02]  /*4300*/  SEL R73, R73, 0xff800000, P5 ;  /* 0xff80000049497807 */ /* 0x000fc40002800000 */
[----:B------:R-:W-:Y:S02]  /*4310*/  SEL R74, R74, 0xff800000, P6 ;  /* 0xff8000004a4a7807 */ /* 0x000fe40003000000 */
[----:B------:R-:W-:Y:S02]  /*4320*/  R2P PR, R4.B3, 0x7f ;  /* 0x0000007f04007804 */ /* 0x000fe40000003000 */
[----:B------:R-:W-:Y:S02]  /*4330*/  SHF.R.U32.HI R2, RZ, R87, R2 ;  /* 0x00000057ff027219 */ /* 0x000fe40000011602 */
[----:B------:R-:W-:Y:S02]  /*4340*/  LOP3.LUT R87, R3, 0x50, RZ, 0xfc, !PT ;  /* 0x0000005003577812 */ /* 0x000fe400078efcff */
[----:B------:R-:W-:Y:S02]  /*4350*/  SEL R76, R76, 0xff800000, P0 ;  /* 0xff8000004c4c7807 */ /* 0x000fe40000000000 */
[----:B------:R-:W-:-:S02]  /*4360*/  ISETP.NE.U32.AND P0, PT, R5, 0x1, PT ;  /* 0x000000010500780c */ /* 0x000fc40003f05070 */
[----:B------:R-:W-:Y:S02]  /*4370*/  SEL R77, R77, 0xff800000, P1 ;  /* 0xff8000004d4d7807 */ /* 0x000fe40000800000 */
[----:B------:R-:W-:Y:S02]  /*4380*/  LOP3.LUT P1, RZ, R4, 0x80, RZ, 0xc0, !PT ;  /* 0x0000008004ff7812 */ /* 0x000fe4000782c0ff */
[----:B------:R-:W-:Y:S02]  /*4390*/  SEL R52, R52, 0xff800000, !P0 ;  /* 0xff80000034347807 */ /* 0x000fe40004000000 */
[C---:B------:R-:W-:Y:S02]  /*43a0*/  LOP3.LUT P0, RZ, R4.reuse, 0x8000, RZ, 0xc0, !PT ;  /* 0x0000800004ff7812 */ /* 0x040fe4000780c0ff */
[----:B------:R-:W-:Y:S02]  /*43b0*/  SEL R59, R59, 0xff800000, P1 ;  /* 0xff8000003b3b7807 */ /* 0x000fe40000800000 */
[----:B------:R-:W-:-:S02]  /*43c0*/  LOP3.LUT P1, RZ, R4, 0x800000, RZ, 0xc0, !PT ;  /* 0x0080000004ff7812 */ /* 0x000fc4000782c0ff */
[----:B------:R-:W-:Y:S02]  /*43d0*/  SEL R67, R67, 0xff800000, P0 ;  /* 0xff80000043437807 */ /* 0x000fe40000000000 */
[----:B------:R-:W-:Y:S02]  /*43e0*/  ISETP.GT.AND P0, PT, R4, -0x1, PT ;  /* 0xffffffff0400780c */ /* 0x000fe40003f04270 */
[----:B------:R-:W-:Y:S02]  /*43f0*/  SEL R75, R75, 0xff800000, P1 ;  /* 0xff8000004b4b7807 */ /* 0x000fe40000800000 */
[----:B------:R-:W-:Y:S02]  /*4400*/  SEL R78, R78, 0xff800000, P2 ;  /* 0xff8000004e4e7807 */ /* 0x000fe40001000000 */
[----:B------:R-:W-:Y:S02]  /*4410*/  SEL R79, R79, 0xff800000, P3 ;  /* 0xff8000004f4f7807 */ /* 0x000fe40001800000 */
[----:B------:R-:W-:-:S02]  /*4420*/  SEL R80, R80, 0xff800000, P4 ;  /* 0xff80000050507807 */ /* 0x000fc40002000000 */
[----:B------:R-:W-:Y:S02]  /*4430*/  SEL R81, R81, 0xff800000, P5 ;  /* 0xff80000051517807 */ /* 0x000fe40002800000 */
[----:B------:R-:W-:Y:S02]  /*4440*/  SEL R82, R82, 0xff800000, P6 ;  /* 0xff80000052527807 */ /* 0x000fe40003000000 */
[----:B------:R-:W-:Y:S02]  /*4450*/  R2P PR, R141, 0x7e ;  /* 0x0000007e8d007804 */ /* 0x000fe40000000000 */
[----:B------:R-:W-:Y:S02]  /*4460*/  SEL R83, R83, 0xff800000, !P0 ;  /* 0xff80000053537807 */ /* 0x000fe40004000000 */
[----:B------:R-:W-:Y:S02]  /*4470*/  LOP3.LUT R4, R141, 0x1, RZ, 0xc0, !PT ;  /* 0x000000018d047812 */ /* 0x000fe400078ec0ff */
[----:B-1----:R-:W-:-:S02]  /*4480*/  SEL R127, R21, 0xff800000, P1 ;  /* 0xff800000157f7807 */ /* 0x002fc40000800000 */
[----:B------:R-:W-:Y:S02]  /*4490*/  SEL R120, R22, 0xff800000, P2 ;  /* 0xff80000016787807 */ /* 0x000fe40001000000 */
[----:B------:R-:W-:Y:S02]  /*44a0*/  SEL R121, R23, 0xff800000, P3 ;  /* 0xff80000017797807 */ /* 0x000fe40001800000 */
[----:B------:R-:W-:Y:S02]  /*44b0*/  SEL R122, R24, 0xff800000, P4 ;  /* 0xff800000187a7807 */ /* 0x000fe40002000000 */
[----:B------:R-:W-:Y:S02]  /*44c0*/  SEL R123, R25, 0xff800000, P5 ;  /* 0xff800000197b7807 */ /* 0x000fe40002800000 */
        /* <DEDUP_REMOVED lines=13> */
[----:B------:R-:W-:Y:S02]  /*45a0*/  SEL R126, R20, 0xff800000, !P0 ;  /* 0xff800000147e7807 */ /* 0x000fe40004000000 */
[----:B------:R-:W-:Y:S02]  /*45b0*/  LOP3.LUT P0, RZ, R141, 0x80, RZ, 0xc0, !PT ;  /* 0x000000808dff7812 */ /* 0x000fe4000780c0ff */
[----:B------:R-:W-:-:S02]  /*45c0*/  SEL R38, R38, 0xff800000, P2 ;  /* 0xff80000026267807 */ /* 0x000fc40001000000 */
[----:B------:R-:W-:Y:S02]  /*45d0*/  SEL R131, R27, 0xff800000, P0 ;  /* 0xff8000001b837807 */ /* 0x000fe40000000000 */
[----:B------:R-:W-:Y:S02]  /*45e0*/  LOP3.LUT P0, RZ, R141, 0x8000, RZ, 0xc0, !PT ;  /* 0x000080008dff7812 */ /* 0x000fe4000780c0ff */
[----:B------:R-:W-:Y:S02]  /*45f0*/  SEL R39, R39, 0xff800000, P3 ;  /* 0xff80000027277807 */ /* 0x000fe40001800000 */
[----:B------:R-:W-:Y:S02]  /*4600*/  SEL R135, R35, 0xff800000, P0 ;  /* 0xff80000023877807 */ /* 0x000fe40000000000 */
[----:B------:R-:W1:Y:S01]  /*4610*/  LDTM.x32 R4, tmem[UR4] ;  /* 0x00000004000479ee */ /* 0x000e6200082c0000 */
[----:B------:R-:W-:Y:S01]  /*4620*/  LOP3.LUT P0, RZ, R141, 0x800000, RZ, 0xc0, !PT ;  /* 0x008000008dff7812 */ /* 0x000fe2000780c0ff */
[----:B------:R-:W2:Y:S01]  /*4630*/  LDCU UR4, c[0x0][0x600] ;  /* 0x0000c000ff0477ac */ /* 0x000ea20008000800 */
[----:B------:R-:W-:-:S02]  /*4640*/  SEL R138, R40, 0xff800000, P4 ;  /* 0xff800000288a7807 */ /* 0x000fc40002000000 */
[----:B------:R-:W-:Y:S02]  /*4650*/  SEL R137, R43, 0xff800000, P0 ;  /* 0xff8000002b897807 */ /* 0x000fe40000000000 */
[----:B------:R-:W-:Y:S02]  /*4660*/  SEL R139, R41, 0xff800000, P5 ;  /* 0xff800000298b7807 */ /* 0x000fe40002800000 */
[----:B------:R-:W-:Y:S02]  /*4670*/  SEL R136, R42, 0xff800000, P6 ;  /* 0xff8000002a887807 */ /* 0x000fe40003000000 */
[----:B------:R-:W-:Y:S02]  /*4680*/  R2P PR, R141.B3, 0x7f ;  /* 0x0000007f8d007804 */ /* 0x000fe40000003000 */
[----:B------:R-:W-:-:S03]  /*4690*/  FMNMX R40, R98, R99, !PT ;  /* 0x0000006362287209 */ /* 0x000fc60007800000 */
        /* <DEDUP_REMOVED lines=10> */
[----:B------:R-:W-:Y:S02]  /*4740*/  FMNMX3 R40, R40, R92, R93, !PT ;  /* 0x0000005c28287276 */ /* 0x000fe4000780005d */
[----:B-1----:R-:W-:-:S02]  /*4750*/  SEL R151, R5, 0xff800000, P1 ;  /* 0xff80000005977807 */ /* 0x002fc40000800000 */
[----:B------:R-:W-:Y:S02]  /*4760*/  SEL R148, R6, 0xff800000, P2 ;  /* 0xff80000006947807 */ /* 0x000fe40001000000 */
[----:B------:R-:W-:Y:S02]  /*4770*/  SEL R149, R7, 0xff800000, P3 ;  /* 0xff80000007957807 */ /* 0x000fe40001800000 */
[----:B------:R-:W-:Y:S02]  /*4780*/  SEL R8, R8, 0xff800000, P4 ;  /* 0xff80000008087807 */ /* 0x000fe40002000000 */
[----:B------:R-:W-:Y:S02]  /*4790*/  SEL R9, R9, 0xff800000, P5 ;  /* 0xff80000009097807 */ /* 0x000fe40002800000 */
[----:B------:R-:W-:Y:S02]  /*47a0*/  SEL R10, R10, 0xff800000, P6 ;  /* 0xff8000000a0a7807 */ /* 0x000fe40003000000 */
[----:B------:R-:W-:-:S02]  /*47b0*/  R2P PR, R2.B1, 0x7f ;  /* 0x0000007f02007804 */ /* 0x000fc40000001000 */
[----:B------:R-:W-:Y:S02]  /*47c0*/  LOP3.LUT R5, R2, 0x1, RZ, 0xc0, !PT ;  /* 0x0000000102057812 */ /* 0x000fe400078ec0ff */
[----:B------:R-:W-:Y:S02]  /*47d0*/  FMNMX3 R40, R40, R100, R101, !PT ;  /* 0x0000006428287276 */ /* 0x000fe40007800065 */
[----:B------:R-:W-:Y:S02]  /*47e0*/  SEL R12, R12, 0xff800000, P0 ;  /* 0xff8000000c0c7807 */ /* 0x000fe40000000000 */
[----:B------:R-:W-:Y:S02]  /*47f0*/  SEL R13, R13, 0xff800000, P1 ;  /* 0xff8000000d0d7807 */ /* 0x000fe40000800000 */
[----:B------:R-:W-:Y:S02]  /*4800*/  SEL R14, R14, 0xff800000, P2 ;  /* 0xff8000000e0e7807 */ /* 0x000fe40001000000 */
[----:B------:R-:W-:-:S02]  /*4810*/  SEL R15, R15, 0xff800000, P3 ;  /* 0xff8000000f0f7807 */ /* 0x000fc40001800000 */
[----:B------:R-:W-:Y:S02]  /*4820*/  SEL R152, R16, 0xff800000, P4 ;  /* 0xff80000010987807 */ /* 0x000fe40002000000 */
[----:B------:R-:W-:Y:S02]  /*4830*/  SEL R153, R17, 0xff800000, P5 ;  /* 0xff80000011997807 */ /* 0x000fe40002800000 */
[----:B------:R-:W-:Y:S02]  /*4840*/  SEL R18, R18, 0xff800000, P6 ;  /* 0xff80000012127807 */ /* 0x000fe40003000000 */
[----:B------:R-:W-:Y:S02]  /*4850*/  R2P PR, R2.B2, 0x7f ;  /* 0x0000007f02007804 */ /* 0x000fe40000002000 */
[----:B------:R-:W-:-:S03]  /*4860*/  FMNMX3 R40, R40, R110, R111, !PT ;  /* 0x0000006e28287276 */ /* 0x000fc6000780006f */
[----:B------:R-:W-:Y:S02]  /*4870*/  SEL R20, R20, 0xff800000, P0 ;  /* 0xff80000014147807 */ /* 0x000fe40000000000 */
[----:B------:R-:W-:Y:S02]  /*4880*/  ISETP.NE.U32.AND P0, PT, R5, 0x1, PT ;  /* 0x000000010500780c */ /* 0x000fe40003f05070 */
[----:B------:R-:W-:Y:S02]  /*4890*/  SEL R21, R21, 0xff800000, P1 ;  /* 0xff80000015157807 */ /* 0x000fe40000800000 */
[----:B------:R-:W-:Y:S02]  /*48a0*/  SEL R150, R4, 0xff800000, !P0 ;  /* 0xff80000004967807 */ /* 0x000fe40004000000 */
[----:B------:R-:W-:Y:S02]  /*48b0*/  LOP3.LUT P0, RZ, R2, 0x80, RZ, 0xc0, !PT ;  /* 0x0000008002ff7812 */ /* 0x000fe4000780c0ff */
[----:B------:R-:W-:-:S02]  /*48c0*/  SEL R22, R22, 0xff800000, P2 ;  /* 0xff80000016167807 */ /* 0x000fc40001000000 */
[----:B------:R-:W-:Y:S02]  /*48d0*/  SEL R11, R11, 0xff800000, P0 ;  /* 0xff8000000b0b7807 */ /* 0x000fe40000000000 */
[C---:B------:R-:W-:Y:S02]  /*48e0*/  LOP3.LUT P0, RZ, R2.reuse, 0x8000, RZ, 0xc0, !PT ;  /* 0x0000800002ff7812 */ /* 0x040fe4000780c0ff */
[----:B------:R-:W-:Y:S02]  /*48f0*/  SEL R23, R23, 0xff800000, P3 ;  /* 0xff80000017177807 */ /* 0x000fe40001800000 */
[----:B------:R-:W-:Y:S02]  /*4900*/  SEL R19, R19, 0xff800000, P0 ;  /* 0xff80000013137807 */ /* 0x000fe40000000000 */
[----:B------:R-:W-:Y:S02]  /*4910*/  LOP3.LUT P0, RZ, R2, 0x800000, RZ, 0xc0, !PT ;  /* 0x0080000002ff7812 */ /* 0x000fe4000780c0ff */
[----:B------:R-:W-:-:S02]  /*4920*/  SEL R24, R24, 0xff800000, P4 ;  /* 0xff80000018187807 */ /* 0x000fc40002000000 */
[----:B------:R-:W-:Y:S02]  /*4930*/  SEL R27, R27, 0xff800000, P0 ;  /* 0xff8000001b1b7807 */ /* 0x000fe40000000000 */
[----:B------:R-:W-:Y:S02]  /*4940*/  SEL R25, R25, 0xff800000, P5 ;  /* 0xff80000019197807 */ /* 0x000fe40002800000 */
[----:B------:R-:W-:Y:S02]  /*4950*/  SEL R26, R26, 0xff800000, P6 ;  /* 0xff8000001a1a7807 */ /* 0x000fe40003000000 */
[----:B------:R-:W-:Y:S02]  /*4960*/  R2P PR, R2.B3, 0x7f ;  /* 0x0000007f02007804 */ /* 0x000fe40000003000 */
[----:B------:R-:W-:Y:S02]  /*4970*/  FMNMX R4, R88, R89, !PT ;  /* 0x0000005958047209 */ /* 0x000fe40007800000 */
[----:B------:R-:W-:-:S02]  /*4980*/  FMNMX3 R40, R40, R52, R53, !PT ;  /* 0x0000003428287276 */ /* 0x000fc40007800035 */
[----:B------:R-:W-:Y:S02]  /*4990*/  SEL R28, R28, 0xff800000, P0 ;  /* 0xff8000001c1c7807 */ /* 0x000fe40000000000 */
[----:B------:R-:W-:Y:S02]  /*49a0*/  ISETP.GT.AND P0, PT, R2, -0x1, PT ;  /* 0xffffffff0200780c */ /* 0x000fe40003f04270 */
[----:B------:R-:W-:Y:S02]  /*49b0*/  FMNMX3 R4, R4, R94, R95, !PT ;  /* 0x0000005e04047276 */ /* 0x000fe4000780005f */
[----:B------:R-:W-:Y:S02]  /*49c0*/  SEL R5, R35, 0xff800000, !P0 ;  /* 0xff80000023057807 */ /* 0x000fe40004000000 */
[----:B------:R-:W-:Y:S02]  /*49d0*/  FMNMX R35, R90, R91, !PT ;  /* 0x0000005b5a237209 */ /* 0x000fe40007800000 */
[----:B------:R-:W-:-:S02]  /*49e0*/  FMNMX R2, R102, R103, !PT ;  /* 0x0000006766027209 */ /* 0x000fc40007800000 */
[----:B------:R-:W-:Y:S02]  /*49f0*/  FMNMX3 R4, R4, R104, R105, !PT ;  /* 0x0000006804047276 */ /* 0x000fe40007800069 */
[----:B------:R-:W-:Y:S02]  /*4a00*/  FMNMX3 R35, R35, R96, R97, !PT ;  /* 0x0000006023237276 */ /* 0x000fe40007800061 */
[----:B------:R-:W-:Y:S02]  /*4a10*/  FMNMX3 R2, R2, R108, R109, !PT ;  /* 0x0000006c02027276 */ /* 0x000fe4000780006d */
[----:B------:R-:W-:Y:S02]  /*4a20*/  FMNMX3 R4, R4, R114, R115, !PT ;  /* 0x0000007204047276 */ /* 0x000fe40007800073 */
[----:B------:R-:W-:Y:S02]  /*4a30*/  FMNMX3 R35, R35, R106, R107, !PT ;  /* 0x0000006a23237276 */ /* 0x000fe4000780006b */
[----:B------:R-:W-:-:S02]  /*4a40*/  FMNMX3 R2, R2, R112, R113, !PT ;  /* 0x0000007002027276 */ /* 0x000fc40007800071 */
        /* <DEDUP_REMOVED lines=40> */
[----:B------:R-:W-:Y:S02]  /*4cd0*/  SEL R16, R30, 0xff800000, P2 ;  /* 0xff8000001e107807 */ /* 0x000fe40001000000 */
[----:B------:R-:W-:-:S02]  /*4ce0*/  SEL R17, R31, 0xff800000, P3 ;  /* 0xff8000001f117807 */ /* 0x000fc40001800000 */
[----:B------:R-:W-:Y:S02]  /*4cf0*/  FMNMX3 R35, R35, R152, R153, !PT ;  /* 0x0000009823237276 */ /* 0x000fe40007800099 */
[----:B------:R-:W-:Y:S02]  /*4d00*/  FMNMX3 R2, R2, R18, R19, !PT ;  /* 0x0000001202027276 */ /* 0x000fe40007800013 */
[----:B------:R-:W-:Y:S02]  /*4d10*/  FMNMX3 R40, R40, R20, R21, !PT ;  /* 0x0000001428287276 */ /* 0x000fe40007800015 */
[----:B------:R-:W-:Y:S02]  /*4d20*/  SEL R29, R29, 0xff800000, P1 ;  /* 0xff8000001d1d7807 */ /* 0x000fe40000800000 */
[----:B------:R-:W-:Y:S02]  /*4d30*/  FMNMX3 R31, R4, R16, R17, !PT ;  /* 0x00000010041f7276 */ /* 0x000fe40007800011 */
[----:B------:R-:W-:-:S02]  /*4d40*/  SEL R6, R32, 0xff800000, P4 ;  /* 0xff80000020067807 */ /* 0x000fc40002000000 */
[----:B------:R-:W-:Y:S02]  /*4d50*/  SEL R7, R33, 0xff800000, P5 ;  /* 0xff80000021077807 */ /* 0x000fe40002800000 */
[----:B------:R-:W-:Y:S02]  /*4d60*/  FMNMX3 R40, R40, R28, R29, !PT ;  /* 0x0000001c28287276 */ /* 0x000fe4000780001d */
[----:B------:R-:W-:Y:S02]  /*4d70*/  SEL R4, R34, 0xff800000, P6 ;  /* 0xff80000022047807 */ /* 0x000fe40003000000 */
[----:B------:R-:W-:Y:S02]  /*4d80*/  FMNMX3 R35, R35, R24, R25, !PT ;  /* 0x0000001823237276 */ /* 0x000fe40007800019 */
[----:B------:R-:W-:Y:S02]  /*4d90*/  FMNMX3 R2, R2, R26, R27, !PT ;  /* 0x0000001a02027276 */ /* 0x000fe4000780001b */
[----:B------:R-:W-:-:S02]  /*4da0*/  FMNMX R31, R40, R31, !PT ;  /* 0x0000001f281f7209 */ /* 0x000fc40007800000 */
[----:B------:R-:W-:Y:S02]  /*4db0*/  FMNMX3 R30, R35, R6, R7, !PT ;  /* 0x00000006231e7276 */ /* 0x000fe40007800007 */
[----:B------:R-:W-:-:S04]  /*4dc0*/  FMNMX3 R2, R2, R4, R5, !PT ;  /* 0x0000000402027276 */ /* 0x000fc80007800005 */
[----:B------:R-:W-:-:S04]  /*4dd0*/  FMNMX3 R155, R31, R30, R2, !PT ;  /* 0x0000001e1f9b7276 */ /* 0x000fc80007800002 */
[----:B------:R-:W-:-:S04]  /*4de0*/  FSETP.NEU.AND P0, PT, R155, -INF , PT ;  /* 0xff8000009b00780b */ /* 0x000fc80003f0d000 */
[----:B------:R-:W-:Y:S02]  /*4df0*/  FSEL R2, R155, RZ, P0 ;  /* 0x000000ff9b027208 */ /* 0x000fe40000000000 */
[----:B------:R-:W-:-:S03]  /*4e00*/  ELECT P0, URZ, PT ;  /* 0x0000000000ff782f */ /* 0x000fc60003800000 */
[----:B--2---:R-:W-:-:S04]  /*4e10*/  FFMA R2, -R2, UR4, RZ ;  /* 0x0000000402027c23 */ /* 0x004fc800080001ff */
[--C-:B------:R-:W-:Y:S02]  /*4e20*/  FFMA2 R42, R88.F32x2.HI_LO, UR4.F32, R2.reuse.F32 ;  /* 0x00000004582a7c49 */ /* 0x100fe40009200002 */
[--C-:B------:R-:W-:Y:S02]  /*4e30*/  FFMA2 R48, R92.F32x2.HI_LO, UR4.F32, R2.reuse.F32 ;  /* 0x000000045c307c49 */ /* 0x100fe40009200002 */
[--C-:B------:R-:W-:Y:S02]  /*4e40*/  FFMA2 R50, R94.F32x2.HI_LO, UR4.F32, R2.reuse.F32 ;  /* 0x000000045e327c49 */ /* 0x100fe40009200002 */
[--C-:B------:R-:W-:Y:S01]  /*4e50*/  FFMA2 R88, R96.F32x2.HI_LO, UR4.F32, R2.reuse.F32 ;  /* 0x0000000460587c49 */ /* 0x100fe20009200002 */
[----:B------:R-:W-:Y:S01]  /*4e60*/  MUFU.EX2 R42, R42 ;  /* 0x0000002a002a7308 */ /* 0x000fe20000000800 */
[--C-:B------:R-:W-:Y:S02]  /*4e70*/  FFMA2 R40, R98.F32x2.HI_LO, UR4.F32, R2.reuse.F32 ;  /* 0x0000000462287c49 */ /* 0x100fe40009200002 */
[----:B------:R-:W-:-:S02]  /*4e80*/  FFMA2 R44, R90.F32x2.HI_LO, UR4.F32, R2.F32 ;  /* 0x000000045a2c7c49 */ /* 0x000fc40009200002 */
[--C-:B------:R-:W-:Y:S02]  /*4e90*/  FFMA2 R46, R102.F32x2.HI_LO, UR4.F32, R2.reuse.F32 ;  /* 0x00000004662e7c49 */ /* 0x100fe40009200002 */
[--C-:B------:R-:W-:Y:S01]  /*4ea0*/  FFMA2 R92, R100.F32x2.HI_LO, UR4.F32, R2.reuse.F32 ;  /* 0x00000004645c7c49 */ /* 0x100fe20009200002 */
[----:B------:R-:W-:Y:S01]  /*4eb0*/  MUFU.EX2 R40, R40 ;  /* 0x0000002800287308 */ /* 0x000fe20000000800 */
[--C-:B------:R-:W-:Y:S02]  /*4ec0*/  FFMA2 R94, R104.F32x2.HI_LO, UR4.F32, R2.reuse.F32 ;  /* 0x00000004685e7c49 */ /* 0x100fe40009200002 */
[--C-:B------:R-:W-:Y:S02]  /*4ed0*/  FFMA2 R96, R106.F32x2.HI_LO, UR4.F32, R2.reuse.F32 ;  /* 0x000000046a607c49 */ /* 0x100fe40009200002 */
[--C-:B------:R-:W-:Y:S02]  /*4ee0*/  FFMA2 R90, R108.F32x2.HI_LO, UR4.F32, R2.reuse.F32 ;  /* 0x000000046c5a7c49 */ /* 0x100fe40009200002 */
[--C-:B------:R-:W-:Y:S01]  /*4ef0*/  FFMA2 R98, R112.F32x2.HI_LO, UR4.F32, R2.reuse.F32 ;  /* 0x0000000470627c49 */ /* 0x100fe20009200002 */
[----:B------:R-:W1:Y:S01]  /*4f00*/  MUFU.EX2 R41, R41 ;  /* 0x0000002900297308 */ /* 0x000e620000000800 */
[----:B------:R-:W-:-:S02]  /*4f10*/  FFMA2 R100, R110.F32x2.HI_LO, UR4.F32, R2.F32 ;  /* 0x000000046e647c49 */ /* 0x000fc40009200002 */
[--C-:B------:R-:W-:Y:S02]  /*4f20*/  FFMA2 R102, R114.F32x2.HI_LO, UR4.F32, R2.reuse.F32 ;  /* 0x0000000472667c49 */ /* 0x100fe40009200002 */
[--C-:B------:R-:W-:Y:S02]  /*4f30*/  FFMA2 R104, R116.F32x2.HI_LO, UR4.F32, R2.reuse.F32 ;  /* 0x0000000474687c49 */ /* 0x100fe40009200002 */
[--C-:B------:R-:W-:Y:S01]  /*4f40*/  FFMA2 R106, R118.F32x2.HI_LO, UR4.F32, R2.reuse.F32 ;  /* 0x00000004766a7c49 */ /* 0x100fe20009200002 */
[----:B------:R-:W2:Y:S01]  /*4f50*/  MUFU.EX2 R43, R43 ;  /* 0x0000002b002b7308 */ /* 0x000ea20000000800 */
[--C-:B------:R-:W-:Y:S02]  /*4f60*/  FFMA2 R52, R52.F32x2.HI_LO, UR4.F32, R2.reuse.F32 ;  /* 0x0000000434347c49 */ /* 0x100fe40009200002 */
[--C-:B------:R-:W-:Y:S02]  /*4f70*/  FFMA2 R54, R54.F32x2.HI_LO, UR4.F32, R2.reuse.F32 ;  /* 0x0000000436367c49 */ /* 0x100fe40009200002 */
[----:B------:R-:W-:-:S02]  /*4f80*/  FFMA2 R56, R56.F32x2.HI_LO, UR4.F32, R2.F32 ;  /* 0x0000000438387c49 */ /* 0x000fc40009200002 */
[--C-:B------:R-:W-:Y:S01]  /*4f90*/  FFMA2 R58, R58.F32x2.HI_LO, UR4.F32, R2.reuse.F32 ;  /* 0x000000043a3a7c49 */ /* 0x100fe20009200002 */
[----:B------:R-:W-:Y:S01]  /*4fa0*/  MUFU.EX2 R44, R44 ;  /* 0x0000002c002c7308 */ /* 0x000fe20000000800 */
[--C-:B------:R-:W-:Y:S02]  /*4fb0*/  FFMA2 R60, R60.F32x2.HI_LO, UR4.F32, R2.reuse.F32 ;  /* 0x000000043c3c7c49 */ /* 0x100fe40009200002 */
[--C-:B------:R-:W-:Y:S02]  /*4fc0*/  FFMA2 R62, R62.F32x2.HI_LO, UR4.F32, R2.reuse.F32 ;  /* 0x000000043e3e7c49 */ /* 0x100fe40009200002 */
[--C-:B------:R-:W-:Y:S02]  /*4fd0*/  FFMA2 R64, R64.F32x2.HI_LO, UR4.F32, R2.reuse.F32 ;  /* 0x0000000440407c49 */ /* 0x100fe40009200002 */
[--C-:B------:R-:W-:Y:S01]  /*4fe0*/  FFMA2 R66, R66.F32x2.HI_LO, UR4.F32, R2.reuse.F32 ;  /* 0x0000000442427c49 */ /* 0x100fe20009200002 */
[----:B------:R-:W3:Y:S01]  /*4ff0*/  MUFU.EX2 R45, R45 ;  /* 0x0000002d002d7308 */ /* 0x000ee20000000800 */
[----:B------:R-:W-:-:S02]  /*5000*/  FFMA2 R68, R68.F32x2.HI_LO, UR4.F32, R2.F32 ;  /* 0x0000000444447c49 */ /* 0x000fc40009200002 */
[--C-:B------:R-:W-:Y:S02]  /*5010*/  FFMA2 R70, R70.F32x2.HI_LO, UR4.F32, R2.reuse.F32 ;  /* 0x0000000446467c49 */ /* 0x100fe40009200002 */
[--C-:B------:R-:W-:Y:S02]  /*5020*/  FFMA2 R72, R72.F32x2.HI_LO, UR4.F32, R2.reuse.F32 ;  /* 0x0000000448487c49 */ /* 0x100fe40009200002 */
[--C-:B------:R-:W-:Y:S01]  /*5030*/  FFMA2 R74, R74.F32x2.HI_LO, UR4.F32, R2.reuse.F32 ;  /* 0x000000044a4a7c49 */ /* 0x100fe20009200002 */
[----:B------:R-:W-:Y:S01]  /*5040*/  MUFU.EX2 R46, R46 ;  /* 0x0000002e002e7308 */ /* 0x000fe20000000800 */
[--C-:B------:R-:W-:Y:S02]  /*5050*/  FFMA2 R76, R76.F32x2.HI_LO, UR4.F32, R2.reuse.F32 ;  /* 0x000000044c4c7c49 */ /* 0x100fe40009200002 */
[--C-:B------:R-:W-:Y:S02]  /*5060*/  FFMA2 R78, R78.F32x2.HI_LO, UR4.F32, R2.reuse.F32 ;  /* 0x000000044e4e7c49 */ /* 0x100fe40009200002 */
[----:B------:R-:W-:-:S02]  /*5070*/  FFMA2 R80, R80.F32x2.HI_LO, UR4.F32, R2.F32 ;  /* 0x0000000450507c49 */ /* 0x000fc40009200002 */
[--C-:B------:R-:W-:Y:S01]  /*5080*/  FFMA2 R82, R82.F32x2.HI_LO, UR4.F32, R2.reuse.F32 ;  /* 0x0000000452527c49 */ /* 0x100fe20009200002 */
[----:B------:R-:W4:Y:S01]  /*5090*/  MUFU.EX2 R47, R47 ;  /* 0x0000002f002f7308 */ /* 0x000f220000000800 */
[--C-:B------:R-:W-:Y:S02]  /*50a0*/  FFMA2 R112, R122.F32x2.HI_LO, UR4.F32, R2.reuse.F32 ;  /* 0x000000047a707c49 */ /* 0x100fe40009200002 */
[--C-:B------:R-:W-:Y:S02]  /*50b0*/  FFMA2 R122, R134.F32x2.HI_LO, UR4.F32, R2.reuse.F32 ;  /* 0x00000004867a7c49 */ /* 0x100fe40009200002 */
[--C-:B------:R-:W-:Y:S02]  /*50c0*/  FFMA2 R114, R130.F32x2.HI_LO, UR4.F32, R2.reuse.F32 ;  /* 0x0000000482727c49 */ /* 0x100fe40009200002 */
[--C-:B------:R-:W-:Y:S01]  /*50d0*/  FFMA2 R118, R128.F32x2.HI_LO, UR4.F32, R2.reuse.F32 ;  /* 0x0000000480767c49 */ /* 0x100fe20009200002 */
[----:B------:R-:W-:Y:S01]  /*50e0*/  MUFU.EX2 R48, R48 ;  /* 0x0000003000307308 */ /* 0x000fe20000000800 */
[----:B------:R-:W-:-:S02]  /*50f0*/  FFMA2 R134, R142.F32x2.HI_LO, UR4.F32, R2.F32 ;  /* 0x000000048e867c49 */ /* 0x000fc40009200002 */
[--C-:B------:R-:W-:Y:S02]  /*5100*/  FFMA2 R128, R138.F32x2.HI_LO, UR4.F32, R2.reuse.F32 ;  /* 0x000000048a807c49 */ /* 0x100fe40009200002 */
[--C-:B------:R-:W-:Y:S02]  /*5110*/  FFMA2 R130, R136.F32x2.HI_LO, UR4.F32, R2.reuse.F32 ;  /* 0x0000000488827c49 */ /* 0x100fe40009200002 */
[--C-:B------:R-:W-:Y:S01]  /*5120*/  FFMA2 R142, R148.F32x2.HI_LO, UR4.F32, R2.reuse.F32 ;  /* 0x00000004948e7c49 */ /* 0x100fe20009200002 */
[----:B------:R-:W5:Y:S01]  /*5130*/  MUFU.EX2 R49, R49 ;  /* 0x0000003100317308 */ /* 0x000f620000000800 */
[--C-:B------:R-:W-:Y:S02]  /*5140*/  FFMA2 R136, R144.F32x2.HI_LO, UR4.F32, R2.reuse.F32 ;  /* 0x0000000490887c49 */ /* 0x100fe40009200002 */
[--C-:B------:R-:W-:Y:S02]  /*5150*/  FFMA2 R138, R146.F32x2.HI_LO, UR4.F32, R2.reuse.F32 ;  /* 0x00000004928a7c49 */ /* 0x100fe40009200002 */
[----:B------:R-:W-:-:S02]  /*5160*/  FFMA2 R148, R12.F32x2.HI_LO, UR4.F32, R2.F32 ;  /* 0x000000040c947c49 */ /* 0x000fc40009200002 */
[----:B------:R-:W-:Y:S02]  /*5170*/  IMAD.U32 R12, RZ, RZ, UR13 ;  /* 0x0000000dff0c7e24 */ /* 0x000fe4000f8e00ff */
[--C-:B------:R-:W-:Y:S01]  /*5180*/  FFMA2 R108, R126.F32x2.HI_LO, UR4.F32, R2.reuse.F32 ;  /* 0x000000047e6c7c49 */ /* 0x100fe20009200002 */
[----:B------:R-:W-:Y:S01]  /*5190*/  MUFU.EX2 R50, R50 ;  /* 0x0000003200327308 */ /* 0x000fe20000000800 */
[--C-:B------:R-:W-:Y:S02]  /*51a0*/  FFMA2 R116, R124.F32x2.HI_LO, UR4.F32, R2.reuse.F32 ;  /* 0x000000047c747c49 */ /* 0x100fe40009200002 */
[--C-:B------:R-:W-:Y:S02]  /*51b0*/  FFMA2 R144, R8.F32x2.HI_LO, UR4.F32, R2.reuse.F32 ;  /* 0x0000000408907c49 */ /* 0x100fe40009200002 */
[--C-:B------:R-:W-:Y:S02]  /*51c0*/  FFMA2 R146, R10.F32x2.HI_LO, UR4.F32, R2.reuse.F32 ;  /* 0x000000040a927c49 */ /* 0x100fe40009200002 */
[--C-:B------:R-:W-:Y:S01]  /*51d0*/  FFMA2 R124, R36.F32x2.HI_LO, UR4.F32, R2.reuse.F32 ;  /* 0x00000004247c7c49 */ /* 0x100fe20009200002 */
[----:B------:R-:W5:Y:S01]  /*51e0*/  MUFU.EX2 R51, R51 ;  /* 0x0000003300337308 */ /* 0x000f620000000800 */
[----:B------:R-:W-:-:S02]  /*51f0*/  FFMA2 R126, R38.F32x2.HI_LO, UR4.F32, R2.F32 ;  /* 0x00000004267e7c49 */ /* 0x000fc40009200002 */
[--C-:B------:R-:W-:Y:S01]  /*5200*/  FFMA2 R162, R24.F32x2.HI_LO, UR4.F32, R2.reuse.F32 ;  /* 0x0000000418a27c49 */ /* 0x100fe20009200002 */
[----:B-1----:R-:W-:Y:S01]  /*5210*/  F2FP.BF16.F32.PACK_AB R24, R41, R40 ;  /* 0x000000282918723e */ /* 0x002fe200000010ff */
[--C-:B------:R-:W-:Y:S01]  /*5220*/  FFMA2 R10, R26.F32x2.HI_LO, UR4.F32, R2.reuse.F32 ;  /* 0x000000041a0a7c49 */ /* 0x100fe20009200002 */
[----:B--2---:R-:W-:Y:S01]  /*5230*/  F2FP.BF16.F32.PACK_AB R25, R43, R42 ;  /* 0x0000002a2b19723e */ /* 0x004fe200000010ff */
[--C-:B------:R-:W-:Y:S01]  /*5240*/  FFMA2 R8, R28.F32x2.HI_LO, UR4.F32, R2.reuse.F32 ;  /* 0x000000041c087c49 */ /* 0x100fe20009200002 */
[----:B------:R-:W-:Y:S01]  /*5250*/  MUFU.EX2 R88, R88 ;  /* 0x0000005800587308 */ /* 0x000fe20000000800 */
[----:B---3--:R-:W-:Y:S01]  /*5260*/  F2FP.BF16.F32.PACK_AB R26, R45, R44 ;  /* 0x0000002c2d1a723e */ /* 0x008fe200000010ff */
[--C-:B------:R-:W-:Y:S01]  /*5270*/  FFMA2 R110, R120.F32x2.HI_LO, UR4.F32, R2.reuse.F32 ;  /* 0x00000004786e7c49 */ /* 0x100fe20009200002 */
[----:B----4-:R-:W-:Y:S01]  /*5280*/  F2FP.BF16.F32.PACK_AB R27, R47, R46 ;  /* 0x0000002e2f1b723e */ /* 0x010fe200000010ff */
[--C-:B------:R-:W-:Y:S01]  /*5290*/  FFMA2 R120, R132.F32x2.HI_LO, UR4.F32, R2.reuse.F32 ;  /* 0x0000000484787c49 */ /* 0x100fe20009200002 */
[----:B-----5:R-:W-:Y:S01]  /*52a0*/  F2FP.BF16.F32.PACK_AB R28, R49, R48 ;  /* 0x00000030311c723e */ /* 0x020fe200000010ff */
[----:B------:R-:W-:-:S02]  /*52b0*/  FFMA2 R132, R140.F32x2.HI_LO, UR4.F32, R2.F32 ;  /* 0x000000048c847c49 */ /* 0x000fc40009200002 */
[----:B------:R-:W1:Y:S01]  /*52c0*/  MUFU.EX2 R89, R89 ;  /* 0x0000005900597308 */ /* 0x000e620000000800 */
[----:B------:R-:W-:Y:S01]  /*52d0*/  F2FP.BF16.F32.PACK_AB R29, R51, R50 ;  /* 0x00000032331d723e */ /* 0x000fe200000010ff */
[--C-:B------:R-:W-:Y:S02]  /*52e0*/  FFMA2 R140, R150.F32x2.HI_LO, UR4.F32, R2.reuse.F32 ;  /* 0x00000004968c7c49 */ /* 0x100fe40009200002 */
[--C-:B------:R-:W-:Y:S02]  /*52f0*/  FFMA2 R150, R14.F32x2.HI_LO, UR4.F32, R2.reuse.F32 ;  /* 0x000000040e967c49 */ /* 0x100fe40009200002 */
[--C-:B------:R-:W-:Y:S02]  /*5300*/  FFMA2 R156, R18.F32x2.HI_LO, UR4.F32, R2.reuse.F32 ;  /* 0x00000004129c7c49 */ /* 0x100fe40009200002 */
[----:B------:R-:W-:Y:S01]  /*5310*/  MUFU.EX2 R90, R90 ;  /* 0x0000005a005a7308 */ /* 0x000fe20000000800 */
[--C-:B------:R-:W-:Y:S02]  /*5320*/  FFMA2 R158, R20.F32x2.HI_LO, UR4.F32, R2.reuse.F32 ;  /* 0x00000004149e7c49 */ /* 0x100fe40009200002 */
[----:B------:R-:W-:-:S02]  /*5330*/  FFMA2 R160, R22.F32x2.HI_LO, UR4.F32, R2.F32 ;  /* 0x0000000416a07c49 */ /* 0x000fc40009200002 */
[--C-:B------:R-:W-:Y:S02]  /*5340*/  FFMA2 R14, R16.F32x2.HI_LO, UR4.F32, R2.reuse.F32 ;  /* 0x00000004100e7c49 */ /* 0x100fe40009200002 */
[----:B------:R-:W-:Y:S01]  /*5350*/  FFMA2 R152, R152.F32x2.HI_LO, UR4.F32, R2.F32 ;  /* 0x0000000498987c49 */ /* 0x000fe20009200002 */
[----:B------:R-:W2:Y:S01]  /*5360*/  MUFU.EX2 R91, R91 ;  /* 0x0000005b005b7308 */ /* 0x000ea20000000800 */
[----:B-1----:R-:W-:Y:S01]  /*5370*/  F2FP.BF16.F32.PACK_AB R30, R89, R88 ;  /* 0x00000058591e723e */ /* 0x002fe200000010ff */
[----:B------:R-:W-:Y:S02]  /*5380*/  FADD2 R40, R40.F32x2.HI_LO, R48.F32x2.HI_LO ;  /* 0x000000302828724b */ /* 0x000fe40000000000 */
[----:B------:R-:W-:Y:S02]  /*5390*/  FADD2 R42, R42.F32x2.HI_LO, R50.F32x2.HI_LO ;  /* 0x000000322a2a724b */ /* 0x000fe40000000000 */
[----:B------:R-:W-:Y:S02]  /*53a0*/  FADD2 R44, R44.F32x2.HI_LO, R88.F32x2.HI_LO ;  /* 0x000000582c2c724b */ /* 0x000fe40000000000 */
[----:B------:R-:W-:Y:S08]  /*53b0*/  MUFU.EX2 R92, R92 ;  /* 0x0000005c005c7308 */ /* 0x000ff00000000800 */
[----:B------:R-:W1:Y:S01]  /*53c0*/  MUFU.EX2 R93, R93 ;  /* 0x0000005d005d7308 */ /* 0x000e620000000800 */
[----:B--2---:R-:W-:Y:S01]  /*53d0*/  F2FP.BF16.F32.PACK_AB R31, R91, R90 ;  /* 0x0000005a5b1f723e */ /* 0x004fe200000010ff */
[----:B------:R-:W-:-:S06]  /*53e0*/  FADD2 R46, R46.F32x2.HI_LO, R90.F32x2.HI_LO ;  /* 0x0000005a2e2e724b */ /* 0x000fcc0000000000 */
[----:B------:R-:W-:Y:S08]  /*53f0*/  MUFU.EX2 R94, R94 ;  /* 0x0000005e005e7308 */ /* 0x000ff00000000800 */
[----:B------:R-:W2:Y:S01]  /*5400*/  MUFU.EX2 R95, R95 ;  /* 0x0000005f005f7308 */ /* 0x000ea20000000800 */
[----:B-1----:R-:W-:Y:S01]  /*5410*/  F2FP.BF16.F32.PACK_AB R32, R93, R92 ;  /* 0x0000005c5d20723e */ /* 0x002fe200000010ff */
[----:B------:R-:W-:-:S06]  /*5420*/  FADD2 R40, R40.F32x2.HI_LO, R92.F32x2.HI_LO ;  /* 0x0000005c2828724b */ /* 0x000fcc0000000000 */
        /* <DEDUP_REMOVED lines=27> */
[----:B------:R2:W-:Y:S06]  /*55e0*/  BAR.ARV R12, 0x40 ;  /* 0x0001000c0000751d */ /* 0x0005ec0000002000 */
[----:B------:R-:W-:Y:S01]  /*55f0*/  MUFU.EX2 R54, R54 ;  /* 0x0000003600367308 */ /* 0x000fe20000000800 */
[----:B------:R-:W-:Y:S01]  /*5600*/  FADD2 R46, R46.F32x2.HI_LO, R106.F32x2.HI_LO ;  /* 0x0000006a2e2e724b */ /* 0x000fe20000000000 */
[----:B------:R3:W-:Y:S01]  /*5610*/  STTM.x16 tmem[UR5], R24 ;  /* 0x00000018000079ed */ /* 0x0007e20008240005 */
[----:B------:R-:W-:-:S05]  /*5620*/  R2UR UR5, R87 ;  /* 0x00000000570572ca */ /* 0x000fca00000e0000 */
[----:B------:R-:W4:Y:S01]  /*5630*/  MUFU.EX2 R55, R55 ;  /* 0x0000003700377308 */ /* 0x000f220000000800 */
[----:B-1----:R-:W-:Y:S01]  /*5640*/  F2FP.BF16.F32.PACK_AB R16, R53, R52 ;  /* 0x000000343510723e */ /* 0x002fe200000010ff */
[----:B------:R-:W-:-:S06]  /*5650*/  FADD2 R40, R40.F32x2.HI_LO, R52.F32x2.HI_LO ;  /* 0x000000342828724b */ /* 0x000fcc0000000000 */
[----:B------:R-:W-:Y:S08]  /*5660*/  MUFU.EX2 R56, R56 ;  /* 0x0000003800387308 */ /* 0x000ff00000000800 */
[----:B------:R-:W1:Y:S01]  /*5670*/  MUFU.EX2 R57, R57 ;  /* 0x0000003900397308 */ /* 0x000e620000000800 */
[----:B----4-:R-:W-:Y:S01]  /*5680*/  F2FP.BF16.F32.PACK_AB R17, R55, R54 ;  /* 0x000000363711723e */ /* 0x010fe200000010ff */
[----:B------:R-:W-:-:S06]  /*5690*/  FADD2 R42, R42.F32x2.HI_LO, R54.F32x2.HI_LO ;  /* 0x000000362a2a724b */ /* 0x000fcc0000000000 */
[----:B------:R-:W-:Y:S08]  /*56a0*/  MUFU.EX2 R58, R58 ;  /* 0x0000003a003a7308 */ /* 0x000ff00000000800 */
[----:B------:R-:W4:Y:S01]  /*56b0*/  MUFU.EX2 R59, R59 ;  /* 0x0000003b003b7308 */ /* 0x000f220000000800 */
[----:B-1----:R-:W-:Y:S01]  /*56c0*/  F2FP.BF16.F32.PACK_AB R18, R57, R56 ;  /* 0x000000383912723e */ /* 0x002fe200000010ff */
[----:B------:R-:W-:-:S06]  /*56d0*/  FADD2 R44, R44.F32x2.HI_LO, R56.F32x2.HI_LO ;  /* 0x000000382c2c724b */ /* 0x000fcc0000000000 */
[----:B------:R-:W-:Y:S01]  /*56e0*/  MUFU.EX2 R60, R60 ;  /* 0x0000003c003c7308 */ /* 0x000fe20000000800 */
[----:B---3--:R-:W-:-:S07]  /*56f0*/  FFMA2 R34, R6.F32x2.HI_LO, UR4.F32, R2.F32 ;  /* 0x0000000406227c49 */ /* 0x008fce0009200002 */
[----:B------:R-:W1:Y:S01]  /*5700*/  MUFU.EX2 R61, R61 ;  /* 0x0000003d003d7308 */ /* 0x000e620000000800 */
[----:B----4-:R-:W-:Y:S01]  /*5710*/  F2FP.BF16.F32.PACK_AB R19, R59, R58 ;  /* 0x0000003a3b13723e */ /* 0x010fe200000010ff */
[----:B------:R-:W-:-:S06]  /*5720*/  FADD2 R46, R46.F32x2.HI_LO, R58.F32x2.HI_LO ;  /* 0x0000003a2e2e724b */ /* 0x000fcc0000000000 */
[----:B------:R-:W-:Y:S08]  /*5730*/  MUFU.EX2 R62, R62 ;  /* 0x0000003e003e7308 */ /* 0x000ff00000000800 */
[----:B------:R-:W3:Y:S01]  /*5740*/  MUFU.EX2 R63, R63 ;  /* 0x0000003f003f7308 */ /* 0x000ee20000000800 */
[----:B-1----:R-:W-:Y:S01]  /*5750*/  F2FP.BF16.F32.PACK_AB R20, R61, R60 ;  /* 0x0000003c3d14723e */ /* 0x002fe200000010ff */
[----:B------:R-:W-:-:S06]  /*5760*/  FADD2 R40, R40.F32x2.HI_LO, R60.F32x2.HI_LO ;  /* 0x0000003c2828724b */ /* 0x000fcc0000000000 */
[----:B------:R-:W-:Y:S08]  /*5770*/  MUFU.EX2 R64, R64 ;  /* 0x0000004000407308 */ /* 0x000ff00000000800 */
[----:B------:R-:W1:Y:S01]  /*5780*/  MUFU.EX2 R65, R65 ;  /* 0x0000004100417308 */ /* 0x000e620000000800 */
[----:B---3--:R-:W-:Y:S01]  /*5790*/  F2FP.BF16.F32.PACK_AB R21, R63, R62 ;  /* 0x0000003e3f15723e */ /* 0x008fe200000010ff */
        /* <DEDUP_REMOVED lines=40> */
[----:B------:R-:W-:-:S03]  /*5a20*/  FADD2 R46, R46.F32x2.HI_LO, R82.F32x2.HI_LO ;  /* 0x000000522e2e724b */ /* 0x000fc60000000000 */
[----:B------:R3:W-:Y:S01]  /*5a30*/  STTM.x16 tmem[UR5], R16 ;  /* 0x00000010000079ed */ /* 0x0007e20008240005 */
[----:B------:R-:W-:Y:S02]  /*5a40*/  R2UR UR5, R86 ;  /* 0x00000000560572ca */ /* 0x000fe400000e0000 */
[----:B------:R-:W-:Y:S08]  /*5a50*/  MUFU.EX2 R110, R110 ;  /* 0x0000006e006e7308 */ /* 0x000ff00000000800 */
[----:B------:R-:W4:Y:S01]  /*5a60*/  MUFU.EX2 R111, R111 ;  /* 0x0000006f006f7308 */ /* 0x000f220000000800 */
[----:B-1----:R-:W-:-:S07]  /*5a70*/  FADD2 R40, R40.F32x2.HI_LO, R108.F32x2.HI_LO ;  /* 0x0000006c2828724b */ /* 0x002fce0000000000 */
[----:B------:R-:W-:Y:S08]  /*5a80*/  MUFU.EX2 R112, R112 ;  /* 0x0000007000707308 */ /* 0x000ff00000000800 */
[----:B------:R-:W1:Y:S01]  /*5a90*/  MUFU.EX2 R113, R113 ;  /* 0x0000007100717308 */ /* 0x000e620000000800 */
[----:B----4-:R-:W-:-:S07]  /*5aa0*/  FADD2 R42, R42.F32x2.HI_LO, R110.F32x2.HI_LO ;  /* 0x0000006e2a2a724b */ /* 0x010fce0000000000 */
[----:B------:R-:W-:Y:S08]  /*5ab0*/  MUFU.EX2 R114, R114 ;  /* 0x0000007200727308 */ /* 0x000ff00000000800 */
[----:B------:R-:W4:Y:S01]  /*5ac0*/  MUFU.EX2 R115, R115 ;  /* 0x0000007300737308 */ /* 0x000f220000000800 */
[----:B-1----:R-:W-:-:S07]  /*5ad0*/  FADD2 R44, R44.F32x2.HI_LO, R112.F32x2.HI_LO ;  /* 0x000000702c2c724b */ /* 0x002fce0000000000 */
[----:B------:R-:W-:Y:S01]  /*5ae0*/  MUFU.EX2 R116, R116 ;  /* 0x0000007400747308 */ /* 0x000fe20000000800 */
[----:B---3--:R-:W-:Y:S01]  /*5af0*/  FFMA2 R24, R4.F32x2.HI_LO, UR4.F32, R2.F32 ;  /* 0x0000000404187c49 */ /* 0x008fe20009200002 */
[----:B------:R-:W-:Y:S01]  /*5b00*/  R2UR UR4, R164 ;  /* 0x00000000a40472ca */ /* 0x000fe200000e0000 */
[----:B------:R-:W-:-:S05]  /*5b10*/  IMAD.MOV.U32 R2, RZ, RZ, 0x1 ;  /* 0x00000001ff027424 */ /* 0x000fca00078e00ff */
[----:B------:R-:W2:Y:S01]  /*5b20*/  MUFU.EX2 R117, R117 ;  /* 0x0000007500757308 */ /* 0x000ea20000000800 */
[----:B----4-:R-:W-:-:S07]  /*5b30*/  FADD2 R46, R46.F32x2.HI_LO, R114.F32x2.HI_LO ;  /* 0x000000722e2e724b */ /* 0x010fce0000000000 */
        /* <DEDUP_REMOVED lines=10> */
[----:B--2---:R-:W-:-:S07]  /*5be0*/  FADD2 R44, R44.F32x2.HI_LO, R120.F32x2.HI_LO ;  /* 0x000000782c2c724b */ /* 0x004fce0000000000 */
[----:B------:R-:W-:Y:S08]  /*5bf0*/  MUFU.EX2 R124, R124 ;  /* 0x0000007c007c7308 */ /* 0x000ff00000000800 */
[----:B------:R-:W2:Y:S01]  /*5c00*/  MUFU.EX2 R125, R125 ;  /* 0x0000007d007d7308 */ /* 0x000ea20000000800 */
[----:B-1----:R-:W-:-:S07]  /*5c10*/  FADD2 R46, R46.F32x2.HI_LO, R122.F32x2.HI_LO ;  /* 0x0000007a2e2e724b */ /* 0x002fce0000000000 */
        /* <DEDUP_REMOVED lines=66> */
[----:B------:R1:W-:Y:S08]  /*6040*/  MUFU.EX2 R166, R10 ;  /* 0x0000000a00a67308 */ /* 0x0003f00000000800 */
[----:B------:R3:W4:Y:S01]  /*6050*/  MUFU.EX2 R167, R11 ;  /* 0x0000000b00a77308 */ /* 0x0007220000000800 */
[----:B--2---:R-:W-:-:S07]  /*6060*/  FADD2 R44, R44.F32x2.HI_LO, R162.F32x2.HI_LO ;  /* 0x000000a22c2c724b */ /* 0x004fce0000000000 */
[----:B------:R2:W-:Y:S01]  /*6070*/  MUFU.EX2 R168, R8 ;  /* 0x0000000800a87308 */ /* 0x0005e20000000800 */
[----:B-1----:R-:W-:-:S07]  /*6080*/  F2FP.BF16.F32.PACK_AB R10, R113, R112 ;  /* 0x00000070710a723e */ /* 0x002fce00000010ff */
[----:B------:R1:W5:Y:S01]  /*6090*/  MUFU.EX2 R169, R9 ;  /* 0x0000000900a97308 */ /* 0x0003620000000800 */
[----:B---3--:R-:W-:Y:S01]  /*60a0*/  F2FP.BF16.F32.PACK_AB R11, R115, R114 ;  /* 0x00000072730b723e */ /* 0x008fe200000010ff */
[----:B----4-:R-:W-:-:S06]  /*60b0*/  FADD2 R46, R46.F32x2.HI_LO, R166.F32x2.HI_LO ;  /* 0x000000a62e2e724b */ /* 0x010fcc0000000000 */
[----:B------:R3:W-:Y:S01]  /*60c0*/  MUFU.EX2 R32, R14 ;  /* 0x0000000e00207308 */ /* 0x0007e20000000800 */
[----:B--2---:R-:W-:-:S07]  /*60d0*/  F2FP.BF16.F32.PACK_AB R8, R109, R108 ;  /* 0x0000006c6d08723e */ /* 0x004fce00000010ff */
[----:B------:R2:W4:Y:S01]  /*60e0*/  MUFU.EX2 R33, R15 ;  /* 0x0000000f00217308 */ /* 0x0005220000000800 */
[----:B-1----:R-:W-:Y:S01]  /*60f0*/  F2FP.BF16.F32.PACK_AB R9, R111, R110 ;  /* 0x0000006e6f09723e */ /* 0x002fe200000010ff */
[----:B-----5:R-:W-:-:S06]  /*6100*/  FADD2 R40, R40.F32x2.HI_LO, R168.F32x2.HI_LO ;  /* 0x000000a82828724b */ /* 0x020fcc0000000000 */
[----:B------:R-:W-:Y:S01]  /*6110*/  MUFU.EX2 R34, R34 ;  /* 0x0000002200227308 */ /* 0x000fe20000000800 */
[----:B---3--:R-:W-:-:S07]  /*6120*/  F2FP.BF16.F32.PACK_AB R14, R121, R120 ;  /* 0x00000078790e723e */ /* 0x008fce00000010ff */
[----:B------:R-:W1:Y:S01]  /*6130*/  MUFU.EX2 R35, R35 ;  /* 0x0000002300237308 */ /* 0x000e620000000800 */
[----:B--2---:R-:W-:Y:S01]  /*6140*/  F2FP.BF16.F32.PACK_AB R15, R123, R122 ;  /* 0x0000007a7b0f723e */ /* 0x004fe200000010ff */
[----:B----4-:R-:W-:-:S03]  /*6150*/  FADD2 R42, R42.F32x2.HI_LO, R32.F32x2.HI_LO ;  /* 0x000000202a2a724b */ /* 0x010fc60000000000 */
[----:B------:R2:W-:Y:S01]  /*6160*/  STTM.x16 tmem[UR5], R8 ;  /* 0x00000008000079ed */ /* 0x0005e20008240005 */
[----:B------:R-:W3:Y:S02]  /*6170*/  FENCE.VIEW.ASYNC.T ;  /* 0x00000000000073c6 */ /* 0x000ee40000000200 */
[----:B---3--:R3:W-:Y:S01]  /*6180*/  SYNCS.ARRIVE.TRANS64.ART0 RZ, [UR7+0xd8], R2 ;  /* 0x0000d802ffff79a7 */ /* 0x0087e20008500007 */
[----:B------:R-:W-:Y:S01]  /*6190*/  MUFU.EX2 R24, R24 ;  /* 0x0000001800187308 */ /* 0x000fe20000000800 */
[----:B------:R-:W-:-:S07]  /*61a0*/  FADD2 R40, R40.F32x2.HI_LO, R42.F32x2.HI_LO ;  /* 0x0000002a2828724b */ /* 0x000fce0000000000 */
[----:B------:R-:W4:Y:S01]  /*61b0*/  MUFU.EX2 R25, R25 ;  /* 0x0000001900197308 */ /* 0x000f220000000800 */
[----:B-1----:R-:W-:Y:S02]  /*61c0*/  FADD2 R44, R44.F32x2.HI_LO, R34.F32x2.HI_LO ;  /* 0x000000222c2c724b */ /* 0x002fe40000000000 */
[----:B----4-:R-:W-:-:S04]  /*61d0*/  FADD2 R46, R46.F32x2.HI_LO, R24.F32x2.HI_LO ;  /* 0x000000182e2e724b */ /* 0x010fc80000000000 */
[----:B------:R-:W-:-:S04]  /*61e0*/  FADD2 R44, R44.F32x2.HI_LO, R46.F32x2.HI_LO ;  /* 0x0000002e2c2c724b */ /* 0x000fc80000000000 */
[----:B------:R-:W-:Y:S01]  /*61f0*/  FADD2 R40, R40.F32x2.HI_LO, R44.F32x2.HI_LO ;  /* 0x0000002c2828724b */ /* 0x000fe20000000000 */
[----:B--2---:R-:W-:Y:S02]  /*6200*/  F2FP.BF16.F32.PACK_AB R8, R149, R148 ;  /* 0x000000949508723e */ /* 0x004fe400000010ff */
[----:B------:R-:W-:Y:S02]  /*6210*/  F2FP.BF16.F32.PACK_AB R9, R151, R150 ;  /* 0x000000969709723e */ /* 0x000fe400000010ff */
[----:B------:R-:W-:Y:S02]  /*6220*/  F2FP.BF16.F32.PACK_AB R10, R153, R152 ;  /* 0x00000098990a723e */ /* 0x000fe400000010ff */
[----:B------:R-:W-:Y:S02]  /*6230*/  F2FP.BF16.F32.PACK_AB R11, R157, R156 ;  /* 0x0000009c9d0b723e */ /* 0x000fe400000010ff */
[----:B------:R-:W-:Y:S02]  /*6240*/  F2FP.BF16.F32.PACK_AB R12, R159, R158 ;  /* 0x0000009e9f0c723e */ /* 0x000fe400000010ff */
[----:B------:R-:W-:-:S02]  /*6250*/  F2FP.BF16.F32.PACK_AB R13, R161, R160 ;  /* 0x000000a0a10d723e */ /* 0x000fc400000010ff */
[----:B------:R-:W-:Y:S02]  /*6260*/  F2FP.BF16.F32.PACK_AB R14, R163, R162 ;  /* 0x000000a2a30e723e */ /* 0x000fe400000010ff */
[----:B------:R-:W-:Y:S02]  /*6270*/  F2FP.BF16.F32.PACK_AB R15, R167, R166 ;  /* 0x000000a6a70f723e */ /* 0x000fe400000010ff */
[----:B------:R-:W-:Y:S02]  /*6280*/  F2FP.BF16.F32.PACK_AB R16, R169, R168 ;  /* 0x000000a8a910723e */ /* 0x000fe400000010ff */
[----:B------:R-:W-:Y:S02]  /*6290*/  F2FP.BF16.F32.PACK_AB R17, R33, R32 ;  /* 0x000000202111723e */ /* 0x000fe400000010ff */
[----:B------:R-:W-:Y:S02]  /*62a0*/  F2FP.BF16.F32.PACK_AB R18, R35, R34 ;  /* 0x000000222312723e */ /* 0x000fe400000010ff */
[----:B------:R-:W-:-:S04]  /*62b0*/  F2FP.BF16.F32.PACK_AB R19, R25, R24 ;  /* 0x000000181913723e */ /* 0x000fc800000010ff */
[----:B------:R3:W-:Y:S01]  /*62c0*/  STTM.x16 tmem[UR4], R4 ;  /* 0x00000004000079ed */ /* 0x0007e20008240004 */
[----:B------:R-:W1:Y:S02]  /*62d0*/  FENCE.VIEW.ASYNC.T ;  /* 0x00000000000073c6 */ /* 0x000e640000000200 */
[----:B-1----:R-:W-:Y:S01]  /*62e0*/  NOP ;  /* 0x0000000000007918 */ /* 0x002fe20000000000 */
[----:B------:R3:W-:Y:S01]  /*62f0*/  @P0 SYNCS.ARRIVE.TRANS64.ART0 RZ, [UR7+0xe0], R2 ;  /* 0x0000e002ffff09a7 */ /* 0x0007e20008500007 */
[----:B------:R-:W-:-:S04]  /*6300*/  UIADD3 UR4, UPT, UPT, UR9, -0x80, URZ ;  /* 0xffffff8009047890 */ /* 0x000fc8000fffe0ff */
[----:B------:R-:W-:Y:S01]  /*6310*/  USHF.R.S32.HI UR5, URZ, 0x1f, UR4 ;  /* 0x0000001fff057899 */ /* 0x000fe20008011404 */
[----:B------:R-:W1:Y:S03]  /*6320*/  SYNCS.PHASECHK.TRANS64.TRYWAIT P0, [UR7+0x108], RZ ;  /* 0x000108ffff0075a7 */ /* 0x000e660008001107 */
[----:B------:R-:W-:-:S04]  /*6330*/  ULEA.HI UR4, UR5, UR4, URZ, 0x7 ;  /* 0x0000000405047291 */ /* 0x000fc8000f8f38ff */
[----:B------:R-:W-:-:S04]  /*6340*/  USHF.R.S32.HI UR4, URZ, 0x7, UR4 ;  /* 0x00000007ff047899 */ /* 0x000fc80008011404 */
[----:B------:R-:W-:-:S04]  /*6350*/  UISETP.LT.AND UP0, UPT, URZ, UR4, UPT ;  /* 0x00000004ff00728c */ /* 0x000fc8000bf01270 */
[----:B------:R-:W-:-:S04]  /*6360*/  USEL UR15, URZ, UR4, !UP0 ;  /* 0x00000004ff0f7287 */ /* 0x000fc8000c000000 */
[----:B------:R-:W-:-:S04]  /*6370*/  UIADD3 UR4, UPT, UPT, UR16, -UR15, URZ ;  /* 0x8000000f10047290 */ /* 0x000fc8000fffe0ff */
[----:B------:R-:W-:Y:S01]  /*6380*/  UISETP.GE.AND UP0, UPT, UR4, 0x1, UPT ;  /* 0x000000010400788c */ /* 0x000fe2000bf06270 */
[----:B-1-3--:R-:W-:Y:S10]  /*6390*/  @!P0 BRA `(.L_x_40) ;  /* 0x0000006400708947 */ /* 0x00aff40003800000 */
.L_x_97:
[----:B-1----:R-:W-:Y:S01]  /*63a0*/  FADD R2, R40, R41 ;  /* 0x0000002928027221 */ /* 0x002fe20000000000 */
[----:B------:R-:W-:Y:S01]  /*63b0*/  UMOV UR10, 0x1 ;  /* 0x00000001000a7882 */ /* 0x000fe20000000000 */
[----:B------:R-:W-:Y:S01]  /*63c0*/  UMOV UR11, 0x1 ;  /* 0x00000001000b7882 */ /* 0x000fe20000000000 */
[----:B------:R-:W-:Y:S05]  /*63d0*/  BRA.U !UP0, `(.L_x_41) ;  /* 0x0000002508e07547 */ /* 0x000fea000b800000 */
[----:B------:R-:W-:Y:S01]  /*63e0*/  MOV R166, R155 ;  /* 0x0000009b00a67202 */ /* 0x000fe20000000f00 */
[----:B------:R-:W1:Y:S01]  /*63f0*/  LDCU UR17, c[0x0][0x380] ;  /* 0x00007000ff1177ac */ /* 0x000e620008000800 */
[----:B------:R-:W-:Y:S01]  /*6400*/  IADD3 R165, PT, PT, R154, UR14, RZ ;  /* 0x0000000e9aa57c10 */ /* 0x000fe2000fffe0ff */
[----:B------:R-:W2:Y:S01]  /*6410*/  LDCU UR6, c[0x0][0x600] ;  /* 0x0000c000ff0677ac */ /* 0x000ea20008000800 */
[----:B------:R-:W-:Y:S01]  /*6420*/  UIADD3 UR12, UPT, UPT, -UR12, UR15, URZ ;  /* 0x0000000f0c0c7290 */ /* 0x000fe2000fffe1ff */
[----:B------:R-:W-:Y:S01]  /*6430*/  UMOV UR11, 0x1 ;  /* 0x00000001000b7882 */ /* 0x000fe20000000000 */
[----:B------:R-:W-:Y:S01]  /*6440*/  UMOV UR9, UR16 ;  /* 0x0000001000097c82 */ /* 0x000fe20008000000 */
[----:B------:R-:W-:Y:S01]  /*6450*/  UMOV UR10, 0x1 ;  /* 0x00000001000a7882 */ /* 0x000fe20000000000 */
[----:B------:R-:W-:-:S08]  /*6460*/  UMOV UR14, URZ ;  /* 0x000000ff000e7c82 */ /* 0x000fd00008000000 */
.L_x_44:
[----:B------:R-:W-:Y:S01]  /*6470*/  USHF.L.U32 UR4, UR11, 0x1f, URZ ;  /* 0x0000001f0b047899 */ /* 0x000fe200080006ff */
[----:B------:R-:W-:Y:S01]  /*6480*/  R2UR UR5, R3 ;  /* 0x00000000030572ca */ /* 0x000fe200000e0000 */
[----:B------:R-:W-:-:S04]  /*6490*/  UIADD3 UR9, UPT, UPT, UR9, -0x1, URZ ;  /* 0xffffffff09097890 */ /* 0x000fc8000fffe0ff */
[----:B------:R-:W-:Y:S01]  /*64a0*/  MOV R4, UR4 ;  /* 0x0000000400047c02 */ /* 0x000fe20008000f00 */
[----:B------:R-:W-:-:S03]  /*64b0*/  UISETP.LT.AND UP0, UPT, URZ, UR9, UPT ;  /* 0x00000009ff00728c */ /* 0x000fc6000bf01270 */
[----:B------:R-:W3:Y:S01]  /*64c0*/  SYNCS.PHASECHK.TRANS64.TRYWAIT P0, [UR7+0xd0], R4 ;  /* 0x0000d004ff0075a7 */ /* 0x000ee20008001107 */
[----:B------:R-:W-:Y:S01]  /*64d0*/  USEL UR8, URZ, UR9, !UP0 ;  /* 0x00000009ff087287 */ /* 0x000fe2000c000000 */
[----:B---3--:R-:W-:Y:S11]  /*64e0*/  @!P0 BRA `(.L_x_42) ;  /* 0x0000006400348947 */ /* 0x008ff60003800000 */
.L_x_99:
[----:B---3--:R-:W3:Y:S01]  /*64f0*/  LDTM.x32 R4, tmem[UR5] ;  /* 0x00000005000479ee */ /* 0x008ee200082c0000 */
[----:B-1----:R-:W-:Y:S01]  /*6500*/  ULEA UR4, UR8, UR17, 0x7 ;  /* 0x0000001108047291 */ /* 0x002fe2000f8e38ff */
[----:B------:R-:W-:-:S05]  /*6510*/  IMAD.MOV.U32 R140, RZ, RZ, -0x1 ;  /* 0xffffffffff8c7424 */ /* 0x000fca00078e00ff */
[----:B------:R-:W-:Y:S02]  /*6520*/  IADD3 R136, PT, PT, -R165, UR4, RZ ;  /* 0x00000004a5887c10 */ /* 0x000fe4000fffe1ff */
[----:B------:R-:W-:Y:S02]  /*6530*/  R2UR UR4, R84 ;  /* 0x00000000540472ca */ /* 0x000fe400000e0000 */
[C---:B------:R-:W-:Y:S02]  /*6540*/  VIADDMNMX R37, R136.reuse, 0x1f, RZ, !PT ;  /* 0x0000001f88257846 */ /* 0x040fe400078001ff */
[----:B------:R-:W-:Y:S02]  /*6550*/  VIADDMNMX R141, R136, 0x5f, RZ, !PT ;  /* 0x0000005f888d7846 */ /* 0x000fe400078001ff */
[--C-:B------:R-:W-:Y:S02]  /*6560*/  SHF.R.U32.HI R36, RZ, R37, R140.reuse ;  /* 0x00000025ff247219 */ /* 0x100fe4000001168c */
[----:B------:R-:W-:-:S02]  /*6570*/  SHF.R.U32.HI R141, RZ, R141, R140 ;  /* 0x0000008dff8d7219 */ /* 0x000fc4000001168c */
[----:B------:R-:W-:Y:S02]  /*6580*/  R2P PR, R36, 0x7e ;  /* 0x0000007e24007804 */ /* 0x000fe40000000000 */
[----:B------:R-:W-:Y:S01]  /*6590*/  VIADDMNMX R157, R136, 0x7f, RZ, !PT ;  /* 0x0000007f889d7846 */ /* 0x000fe200078001ff */
[----:B------:R-:W1:Y:S01]  /*65a0*/  LDTM.x32 R52, tmem[UR4] ;  /* 0x00000004003479ee */ /* 0x000e6200082c0000 */
[----:B------:R-:W-:Y:S02]  /*65b0*/  R2UR UR4, R85 ;  /* 0x00000000550472ca */ /* 0x000fe400000e0000 */
[----:B---3--:R-:W-:Y:S02]  /*65c0*/  SEL R99, R5, 0xff800000, P1 ;  /* 0xff80000005637807 */ /* 0x008fe40000800000 */
[----:B------:R-:W-:Y:S02]  /*65d0*/  SEL R88, R6, 0xff800000, P2 ;  /* 0xff80000006587807 */ /* 0x000fe40001000000 */
[----:B------:R-:W-:-:S02]  /*65e0*/  SEL R89, R7, 0xff800000, P3 ;  /* 0xff80000007597807 */ /* 0x000fc40001800000 */
[----:B------:R-:W-:Y:S02]  /*65f0*/  SEL R90, R8, 0xff800000, P4 ;  /* 0xff800000085a7807 */ /* 0x000fe40002000000 */
[----:B------:R-:W-:Y:S02]  /*6600*/  SEL R91, R9, 0xff800000, P5 ;  /* 0xff800000095b7807 */ /* 0x000fe40002800000 */
[----:B------:R-:W-:Y:S02]  /*6610*/  SEL R102, R10, 0xff800000, P6 ;  /* 0xff8000000a667807 */ /* 0x000fe40003000000 */
[C---:B------:R-:W-:Y:S02]  /*6620*/  R2P PR, R36.reuse.B1, 0x7f ;  /* 0x0000007f24007804 */ /* 0x040fe40000001000 */
[----:B------:R-:W-:Y:S02]  /*6630*/  LOP3.LUT R5, R36, 0x1, RZ, 0xc0, !PT ;  /* 0x0000000124057812 */ /* 0x000fe400078ec0ff */
[----:B------:R-:W-:-:S02]  /*6640*/  SHF.R.U32.HI R157, RZ, R157, R140 ;  /* 0x0000009dff9d7219 */ /* 0x000fc4000001168c */
        /* <DEDUP_REMOVED lines=36> */
[----:B------:R-:W3:Y:S01]  /*6890*/  LDTM.x32 R20, tmem[UR4] ;  /* 0x00000004001479ee */ /* 0x000ee200082c0000 */
[----:B-1----:R-:W-:Y:S02]  /*68a0*/  SEL R53, R53, 0xff800000, P1 ;  /* 0xff80000035357807 */ /* 0x002fe40000800000 */
        /* <DEDUP_REMOVED lines=30> */
[----:B------:R-:W-:Y:S02]  /*6a90*/  SEL R59, R59, 0xff800000, P1 ;  /* 0xff8000003b3b7807 */ /* 0x000fe40000800000 */
[C---:B------:R-:W-:Y:S02]  /*6aa0*/  LOP3.LUT P1, RZ, R4.reuse, 0x800000, RZ, 0xc0, !PT ;  /* 0x0080000004ff7812 */ /* 0x040fe4000782c0ff */
[----:B------:R-:W-:Y:S02]  /*6ab0*/  SEL R121, R67, 0xff800000, P0 ;  /* 0xff80000043797807 */ /* 0x000fe40000000000 */
[----:B------:R-:W-:Y:S02]  /*6ac0*/  ISETP.GT.AND P0, PT, R4, -0x1, PT ;  /* 0xffffffff0400780c */ /* 0x000fe40003f04270 */
[----:B------:R-:W-:Y:S02]  /*6ad0*/  SEL R123, R75, 0xff800000, P1 ;  /* 0xff8000004b7b7807 */ /* 0x000fe40000800000 */
[----:B------:R-:W-:-:S02]  /*6ae0*/  SEL R128, R78, 0xff800000, P2 ;  /* 0xff8000004e807807 */ /* 0x000fc40001000000 */
[----:B------:R-:W-:Y:S02]  /*6af0*/  SEL R129, R79, 0xff800000, P3 ;  /* 0xff8000004f817807 */ /* 0x000fe40001800000 */
[----:B------:R-:W-:Y:S02]  /*6b00*/  SEL R130, R80, 0xff800000, P4 ;  /* 0xff80000050827807 */ /* 0x000fe40002000000 */
[----:B------:R-:W-:Y:S02]  /*6b10*/  SEL R131, R81, 0xff800000, P5 ;  /* 0xff80000051837807 */ /* 0x000fe40002800000 */
[----:B------:R-:W-:Y:S02]  /*6b20*/  SEL R134, R82, 0xff800000, P6 ;  /* 0xff80000052867807 */ /* 0x000fe40003000000 */
[----:B------:R-:W-:Y:S02]  /*6b30*/  R2P PR, R141, 0x7e ;  /* 0x0000007e8d007804 */ /* 0x000fe40000000000 */
[----:B------:R-:W-:-:S02]  /*6b40*/  SEL R135, R83, 0xff800000, !P0 ;  /* 0xff80000053877807 */ /* 0x000fc40004000000 */
[----:B------:R-:W-:Y:S02]  /*6b50*/  LOP3.LUT R4, R141, 0x1, RZ, 0xc0, !PT ;  /* 0x000000018d047812 */ /* 0x000fe400078ec0ff */
[----:B---3--:R-:W-:Y:S02]  /*6b60*/  SEL R81, R21, 0xff800000, P1 ;  /* 0xff80000015517807 */ /* 0x008fe40000800000 */
        /* <DEDUP_REMOVED lines=25> */
[----:B------:R-:W-:Y:S02]  /*6d00*/  LOP3.LUT P0, RZ, R141, 0x800000, RZ, 0xc0, !PT ;  /* 0x008000008dff7812 */ /* 0x000fe4000780c0ff */
[----:B------:R-:W-:-:S02]  /*6d10*/  SEL R138, R40, 0xff800000, P4 ;  /* 0xff800000288a7807 */ /* 0x000fc40002000000 */
[----:B------:R-:W-:Y:S02]  /*6d20*/  SEL R43, R43, 0xff800000, P0 ;  /* 0xff8000002b2b7807 */ /* 0x000fe40000000000 */
[----:B------:R-:W-:Y:S02]  /*6d30*/  SEL R139, R41, 0xff800000, P5 ;  /* 0xff800000298b7807 */ /* 0x000fe40002800000 */
[----:B------:R-:W-:Y:S02]  /*6d40*/  SEL R42, R42, 0xff800000, P6 ;  /* 0xff8000002a2a7807 */ /* 0x000fe40003000000 */
[----:B------:R-:W-:Y:S02]  /*6d50*/  R2P PR, R141.B3, 0x7f ;  /* 0x0000007f8d007804 */ /* 0x000fe40000003000 */
[----:B------:R-:W-:-:S03]  /*6d60*/  R2UR UR4, R85 ;  /* 0x00000000550472ca */ /* 0x000fc600000e0000 */
        /* <DEDUP_REMOVED lines=9> */
[----:B------:R-:W-:-:S03]  /*6e00*/  SEL R151, R51, 0xff800000, !P0 ;  /* 0xff80000033977807 */ /* 0x000fc60004000000 */
[----:B-1----:R-:W-:Y:S02]  /*6e10*/  SEL R47, R5, 0xff800000, P1 ;  /* 0xff800000052f7807 */ /* 0x002fe40000800000 */
[----:B------:R-:W-:Y:S02]  /*6e20*/  SEL R38, R6, 0xff800000, P2 ;  /* 0xff80000006267807 */ /* 0x000fe40001000000 */
[----:B------:R-:W-:Y:S02]  /*6e30*/  SEL R39, R7, 0xff800000, P3 ;  /* 0xff80000007277807 */ /* 0x000fe40001800000 */
[----:B------:R-:W-:Y:S02]  /*6e40*/  SEL R40, R8, 0xff800000, P4 ;  /* 0xff80000008287807 */ /* 0x000fe40002000000 */
[----:B------:R-:W-:Y:S01]  /*6e50*/  SEL R41, R9, 0xff800000, P5 ;  /* 0xff80000009297807 */ /* 0x000fe20002800000 */
[----:B------:R-:W-:Y:S01]  /*6e60*/  IMAD.SHL.U32 R9, R0, 0x4, RZ ;  /* 0x0000000400097824 */ /* 0x000fe200078e00ff */
[----:B------:R-:W-:-:S02]  /*6e70*/  SEL R50, R10, 0xff800000, P6 ;  /* 0xff8000000a327807 */ /* 0x000fc40003000000 */
[C---:B------:R-:W-:Y:S02]  /*6e80*/  R2P PR, R157.reuse.B1, 0x7f ;  /* 0x0000007f9d007804 */ /* 0x040fe40000001000 */
[----:B------:R-:W-:Y:S02]  /*6e90*/  LOP3.LUT R5, R157, 0x1, RZ, 0xc0, !PT ;  /* 0x000000019d057812 */ /* 0x000fe400078ec0ff */
[----:B------:R-:W-:Y:S02]  /*6ea0*/  FMNMX3 R7, R166, R98, R99, !PT ;  /* 0x00000062a6077276 */ /* 0x000fe40007800063 */
[----:B------:R-:W-:Y:S01]  /*6eb0*/  SEL R44, R12, 0xff800000, P0 ;  /* 0xff8000000c2c7807 */ /* 0x000fe20000000000 */
[----:B------:R-:W-:Y:S01]  /*6ec0*/  IMAD.U32 R12, RZ, RZ, UR13 ;  /* 0x0000000dff0c7e24 */ /* 0x000fe2000f8e00ff */
[----:B------:R-:W-:Y:S02]  /*6ed0*/  SEL R45, R13, 0xff800000, P1 ;  /* 0xff8000000d2d7807 */ /* 0x000fe40000800000 */
[----:B------:R-:W-:-:S02]  /*6ee0*/  SEL R48, R14, 0xff800000, P2 ;  /* 0xff8000000e307807 */ /* 0x000fc40001000000 */
[----:B------:R-:W-:Y:S02]  /*6ef0*/  SEL R49, R15, 0xff800000, P3 ;  /* 0xff8000000f317807 */ /* 0x000fe40001800000 */
[----:B------:R-:W-:Y:S02]  /*6f00*/  SEL R142, R16, 0xff800000, P4 ;  /* 0xff800000108e7807 */ /* 0x000fe40002000000 */
[----:B------:R-:W-:Y:S02]  /*6f10*/  SEL R143, R17, 0xff800000, P5 ;  /* 0xff800000118f7807 */ /* 0x000fe40002800000 */
[----:B------:R-:W-:Y:S02]  /*6f20*/  SEL R148, R18, 0xff800000, P6 ;  /* 0xff80000012947807 */ /* 0x000fe40003000000 */
[----:B------:R-:W-:Y:S02]  /*6f30*/  R2P PR, R157.B2, 0x7f ;  /* 0x0000007f9d007804 */ /* 0x000fe40000002000 */
[----:B------:R-:W-:-:S02]  /*6f40*/  FMNMX R6, R88, R89, !PT ;  /* 0x0000005958067209 */ /* 0x000fc40007800000 */
[----:B------:R-:W-:Y:S02]  /*6f50*/  FMNMX3 R7, R7, R92, R93, !PT ;  /* 0x0000005c07077276 */ /* 0x000fe4000780005d */
[----:B------:R-:W-:Y:S02]  /*6f60*/  SEL R20, R20, 0xff800000, P0 ;  /* 0xff80000014147807 */ /* 0x000fe40000000000 */
[----:B------:R-:W-:Y:S02]  /*6f70*/  ISETP.NE.U32.AND P0, PT, R5, 0x1, PT ;  /* 0x000000010500780c */ /* 0x000fe40003f05070 */
[----:B------:R-:W-:Y:S02]  /*6f80*/  FMNMX R5, R90, R91, !PT ;  /* 0x0000005b5a057209 */ /* 0x000fe40007800000 */
[----:B------:R-:W-:Y:S02]  /*6f90*/  SEL R46, R4, 0xff800000, !P0 ;  /* 0xff800000042e7807 */ /* 0x000fe40004000000 */
        /* <DEDUP_REMOVED lines=30> */
[----:B------:R-:W-:-:S02]  /*7180*/  LOP3.LUT P0, RZ, R157, 0x80, RZ, 0xc0, !PT ;  /* 0x000000809dff7812 */ /* 0x000fc4000780c0ff */
[----:B------:R-:W-:Y:S02]  /*7190*/  FMNMX3 R5, R5, R74, R75, !PT ;  /* 0x0000004a05057276 */ /* 0x000fe4000780004b */
[----:B------:R-:W-:Y:S02]  /*71a0*/  FMNMX3 R4, R4, R124, R125, !PT ;  /* 0x0000007c04047276 */ /* 0x000fe4000780007d */
[----:B------:R-:W-:Y:S02]  /*71b0*/  FMNMX3 R7, R7, R78, R79, !PT ;  /* 0x0000004e07077276 */ /* 0x000fe4000780004f */
[----:B------:R-:W-:Y:S02]  /*71c0*/  FMNMX3 R6, R6, R82, R83, !PT ;  /* 0x0000005206067276 */ /* 0x000fe40007800053 */
[----:B------:R-:W-:Y:S02]  /*71d0*/  SEL R51, R11, 0xff800000, P0 ;  /* 0xff8000000b337807 */ /* 0x000fe40000000000 */
        /* <DEDUP_REMOVED lines=12> */
[----:B------:R-:W-:-:S02]  /*72a0*/  SEL R21, R21, 0xff800000, P1 ;  /* 0xff80000015157807 */ /* 0x000fc40000800000 */
[----:B------:R-:W-:Y:S02]  /*72b0*/  SEL R152, R22, 0xff800000, P2 ;  /* 0xff80000016987807 */ /* 0x000fe40001000000 */
[----:B------:R-:W-:Y:S02]  /*72c0*/  SEL R153, R23, 0xff800000, P3 ;  /* 0xff80000017997807 */ /* 0x000fe40001800000 */
[----:B------:R-:W-:Y:S02]  /*72d0*/  SEL R154, R24, 0xff800000, P4 ;  /* 0xff800000189a7807 */ /* 0x000fe40002000000 */
[----:B------:R-:W-:Y:S02]  /*72e0*/  SEL R155, R25, 0xff800000, P5 ;  /* 0xff800000199b7807 */ /* 0x000fe40002800000 */
[----:B------:R-:W-:Y:S02]  /*72f0*/  SEL R26, R26, 0xff800000, P6 ;  /* 0xff8000001a1a7807 */ /* 0x000fe40003000000 */
[----:B------:R-:W-:-:S02]  /*7300*/  FMNMX3 R5, R5, R146, R147, !PT ;  /* 0x0000009205057276 */ /* 0x000fc40007800093 */
[----:B------:R-:W-:Y:S02]  /*7310*/  FMNMX3 R4, R4, R150, R151, !PT ;  /* 0x0000009604047276 */ /* 0x000fe40007800097 */
[----:B------:R-:W-:Y:S02]  /*7320*/  FMNMX3 R7, R7, R46, R47, !PT ;  /* 0x0000002e07077276 */ /* 0x000fe4000780002f */
[----:B------:R-:W-:Y:S02]  /*7330*/  FMNMX3 R6, R6, R38, R39, !PT ;  /* 0x0000002606067276 */ /* 0x000fe40007800027 */
[----:B------:R-:W-:Y:S02]  /*7340*/  R2P PR, R157.B3, 0x7f ;  /* 0x0000007f9d007804 */ /* 0x000fe40000003000 */
[----:B------:R-:W-:Y:S02]  /*7350*/  FMNMX3 R5, R5, R40, R41, !PT ;  /* 0x0000002805057276 */ /* 0x000fe40007800029 */
[----:B------:R-:W-:-:S02]  /*7360*/  FMNMX3 R4, R4, R50, R51, !PT ;  /* 0x0000003204047276 */ /* 0x000fc40007800033 */
[----:B------:R-:W-:Y:S02]  /*7370*/  FMNMX3 R7, R7, R44, R45, !PT ;  /* 0x0000002c07077276 */ /* 0x000fe4000780002d */
[----:B------:R-:W-:Y:S02]  /*7380*/  FMNMX3 R6, R6, R48, R49, !PT ;  /* 0x0000003006067276 */ /* 0x000fe40007800031 */
[----:B------:R-:W-:Y:S02]  /*7390*/  SEL R156, R28, 0xff800000, P0 ;  /* 0xff8000001c9c7807 */ /* 0x000fe40000000000 */
[----:B------:R-:W-:Y:S02]  /*73a0*/  ISETP.GT.AND P0, PT, R157, -0x1, PT ;  /* 0xffffffff9d00780c */ /* 0x000fe40003f04270 */
[----:B------:R-:W-:Y:S02]  /*73b0*/  SEL R157, R29, 0xff800000, P1 ;  /* 0xff8000001d9d7807 */ /* 0x000fe40000800000 */
[----:B------:R-:W-:-:S02]  /*73c0*/  SEL R158, R30, 0xff800000, P2 ;  /* 0xff8000001e9e7807 */ /* 0x000fc40001000000 */
[----:B------:R-:W-:Y:S02]  /*73d0*/  SEL R159, R31, 0xff800000, P3 ;  /* 0xff8000001f9f7807 */ /* 0x000fe40001800000 */
[----:B------:R-:W-:Y:S02]  /*73e0*/  FMNMX3 R5, R5, R142, R143, !PT ;  /* 0x0000008e05057276 */ /* 0x000fe4000780008f */
[----:B------:R-:W-:Y:S02]  /*73f0*/  FMNMX3 R4, R4, R148, R149, !PT ;  /* 0x0000009404047276 */ /* 0x000fe40007800095 */
[----:B------:R-:W-:Y:S02]  /*7400*/  FMNMX3 R7, R7, R20, R21, !PT ;  /* 0x0000001407077276 */ /* 0x000fe40007800015 */
[----:B------:R-:W-:Y:S02]  /*7410*/  FMNMX3 R6, R6, R152, R153, !PT ;  /* 0x0000009806067276 */ /* 0x000fe40007800099 */
[----:B------:R-:W-:-:S02]  /*7420*/  SEL R161, R35, 0xff800000, !P0 ;  /* 0xff80000023a17807 */ /* 0x000fc40004000000 */
[----:B------:R-:W-:Y:S02]  /*7430*/  SEL R162, R32, 0xff800000, P4 ;  /* 0xff80000020a27807 */ /* 0x000fe40002000000 */
[----:B------:R-:W-:Y:S02]  /*7440*/  SEL R163, R33, 0xff800000, P5 ;  /* 0xff80000021a37807 */ /* 0x000fe40002800000 */
[----:B------:R-:W-:Y:S02]  /*7450*/  SEL R160, R34, 0xff800000, P6 ;  /* 0xff80000022a07807 */ /* 0x000fe40003000000 */
[----:B------:R-:W-:Y:S02]  /*7460*/  FMNMX3 R5, R5, R154, R155, !PT ;  /* 0x0000009a05057276 */ /* 0x000fe4000780009b */
[----:B------:R-:W-:Y:S02]  /*7470*/  FMNMX3 R4, R4, R26, R27, !PT ;  /* 0x0000001a04047276 */ /* 0x000fe4000780001b */
[----:B------:R-:W-:-:S02]  /*7480*/  FMNMX3 R7, R7, R156, R157, !PT ;  /* 0x0000009c07077276 */ /* 0x000fc4000780009d */
[----:B------:R-:W-:Y:S02]  /*7490*/  FMNMX3 R6, R6, R158, R159, !PT ;  /* 0x0000009e06067276 */ /* 0x000fe4000780009f */
[----:B------:R-:W-:Y:S02]  /*74a0*/  FMNMX3 R5, R5, R162, R163, !PT ;  /* 0x000000a205057276 */ /* 0x000fe400078000a3 */
[----:B------:R-:W-:Y:S02]  /*74b0*/  FMNMX3 R4, R4, R160, R161, !PT ;  /* 0x000000a004047276 */ /* 0x000fe400078000a1 */
[----:B------:R-:W-:Y:S02]  /*74c0*/  FMNMX R6, R7, R6, !PT ;  /* 0x0000000607067209 */ /* 0x000fe40007800000 */
[----:B------:R-:W-:Y:S02]  /*74d0*/  LOP3.LUT R9, R9, 0x1fc, RZ, 0xc0, !PT ;  /* 0x000001fc09097812 */ /* 0x000fe400078ec0ff */
[----:B------:R-:W-:-:S04]  /*74e0*/  FMNMX3 R167, R6, R5, R4, !PT ;  /* 0x0000000506a77276 */ /* 0x000fc80007800004 */
[----:B------:R-:W-:-:S04]  /*74f0*/  FSETP.NEU.AND P0, PT, R167, -INF , PT ;  /* 0xff800000a700780b */ /* 0x000fc80003f0d000 */
[----:B------:R-:W-:Y:S02]  /*7500*/  FSEL R5, R167, RZ, P0 ;  /* 0x000000ffa7057208 */ /* 0x000fe40000000000 */
[----:B------:R-:W-:-:S03]  /*7510*/  ELECT P0, URZ, PT ;  /* 0x0000000000ff782f */ /* 0x000fc60003800000 */
[----:B------:R-:W-:-:S04]  /*7520*/  FADD R4, -R5, R166 ;  /* 0x000000a605047221 */ /* 0x000fc80000000100 */
[----:B--2---:R-:W-:-:S05]  /*7530*/  FMUL R4, R4, UR6 ;  /* 0x0000000604047c20 */ /* 0x004fca0008400000 */
[----:B------:R-:W-:Y:S02]  /*7540*/  FSETP.GE.AND P1, PT, R4, -8, PT ;  /* 0xc10000000400780b */ /* 0x000fe40003f26000 */
[----:B------:R-:W1:Y:S02]  /*7550*/  MUFU.EX2 R4, R4 ;  /* 0x0000000400047308 */ /* 0x000e640000000800 */
[----:B------:R-:W-:-:S05]  /*7560*/  FSEL R5, R166, R5, P1 ;  /* 0x00000005a6057208 */ /* 0x000fca0000800000 */
[----:B------:R-:W-:-:S04]  /*7570*/  FFMA R168, -R5, UR6, RZ ;  /* 0x0000000605a87c23 */ /* 0x000fc800080001ff */
[--C-:B------:R-:W-:Y:S02]  /*7580*/  FFMA2 R24, R88.F32x2.HI_LO, UR6.F32, R168.reuse.F32 ;  /* 0x0000000658187c49 */ /* 0x100fe400092000a8 */
[--C-:B------:R-:W-:Y:S02]  /*7590*/  FFMA2 R32, R92.F32x2.HI_LO, UR6.F32, R168.reuse.F32 ;  /* 0x000000065c207c49 */ /* 0x100fe400092000a8 */
[--C-:B------:R-:W-:Y:S02]  /*75a0*/  FFMA2 R34, R94.F32x2.HI_LO, UR6.F32, R168.reuse.F32 ;  /* 0x000000065e227c49 */ /* 0x100fe400092000a8 */
[--C-:B------:R-:W-:Y:S01]  /*75b0*/  FFMA2 R88, R96.F32x2.HI_LO, UR6.F32, R168.reuse.F32 ;  /* 0x0000000660587c49 */ /* 0x100fe200092000a8 */
[----:B------:R-:W-:Y:S01]  /*75c0*/  MUFU.EX2 R24, R24 ;  /* 0x0000001800187308 */ /* 0x000fe20000000800 */
[--C-:B------:R-:W-:Y:S01]  /*75d0*/  FFMA2 R22, R98.F32x2.HI_LO, UR6.F32, R168.reuse.F32 ;  /* 0x0000000662167c49 */ /* 0x100fe200092000a8 */
[----:B-1----:R-:W-:Y:S01]  /*75e0*/  FSEL R169, R4, 1, !P1 ;  /* 0x3f80000004a97808 */ /* 0x002fe20004800000 */
[----:B------:R-:W-:-:S02]  /*75f0*/  FFMA2 R28, R90.F32x2.HI_LO, UR6.F32, R168.F32 ;  /* 0x000000065a1c7c49 */ /* 0x000fc400092000a8 */
[--C-:B------:R-:W-:Y:S02]  /*7600*/  FFMA2 R30, R102.F32x2.HI_LO, UR6.F32, R168.reuse.F32 ;  /* 0x00000006661e7c49 */ /* 0x100fe400092000a8 */
[--C-:B------:R-:W-:Y:S01]  /*7610*/  FFMA2 R92, R100.F32x2.HI_LO, UR6.F32, R168.reuse.F32 ;  /* 0x00000006645c7c49 */ /* 0x100fe200092000a8 */
[----:B------:R-:W-:Y:S01]  /*7620*/  MUFU.EX2 R22, R22 ;  /* 0x0000001600167308 */ /* 0x000fe20000000800 */
[--C-:B------:R-:W-:Y:S01]  /*7630*/  FFMA2 R94, R104.F32x2.HI_LO, UR6.F32, R168.reuse.F32 ;  /* 0x00000006685e7c49 */ /* 0x100fe200092000a8 */
[----:B------:R1:W-:Y:S01]  /*7640*/  STS [R9+UR7+0x14c], R169 ;  /* 0x00014ca909007988 */ /* 0x0003e20008000807 */
[--C-:B------:R-:W-:Y:S02]  /*7650*/  FFMA2 R96, R106.F32x2.HI_LO, UR6.F32, R168.reuse.F32 ;  /* 0x000000066a607c49 */ /* 0x100fe400092000a8 */
[--C-:B------:R-:W-:Y:S02]  /*7660*/  FFMA2 R90, R108.F32x2.HI_LO, UR6.F32, R168.reuse.F32 ;  /* 0x000000066c5a7c49 */ /* 0x100fe400092000a8 */
[--C-:B------:R-:W-:Y:S01]  /*7670*/  FFMA2 R98, R112.F32x2.HI_LO, UR6.F32, R168.reuse.F32 ;  /* 0x0000000670627c49 */ /* 0x100fe200092000a8 */
[----:B------:R-:W2:Y:S01]  /*7680*/  MUFU.EX2 R23, R23 ;  /* 0x0000001700177308 */ /* 0x000ea20000000800 */
[----:B------:R-:W-:-:S02]  /*7690*/  FFMA2 R100, R110.F32x2.HI_LO, UR6.F32, R168.F32 ;  /* 0x000000066e647c49 */ /* 0x000fc400092000a8 */
[--C-:B------:R-:W-:Y:S02]  /*76a0*/  FFMA2 R102, R114.F32x2.HI_LO, UR6.F32, R168.reuse.F32 ;  /* 0x0000000672667c49 */ /* 0x100fe400092000a8 */
[--C-:B------:R-:W-:Y:S02]  /*76b0*/  FFMA2 R104, R116.F32x2.HI_LO, UR6.F32, R168.reuse.F32 ;  /* 0x0000000674687c49 */ /* 0x100fe400092000a8 */
[--C-:B------:R-:W-:Y:S01]  /*76c0*/  FFMA2 R106, R118.F32x2.HI_LO, UR6.F32, R168.reuse.F32 ;  /* 0x00000006766a7c49 */ /* 0x100fe200092000a8 */
[----:B------:R-:W3:Y:S01]  /*76d0*/  MUFU.EX2 R25, R25 ;  /* 0x0000001900197308 */ /* 0x000ee20000000800 */
[--C-:B------:R-:W-:Y:S02]  /*76e0*/  FFMA2 R52, R52.F32x2.HI_LO, UR6.F32, R168.reuse.F32 ;  /* 0x0000000634347c49 */ /* 0x100fe400092000a8 */
[--C-:B------:R-:W-:Y:S02]  /*76f0*/  FFMA2 R54, R54.F32x2.HI_LO, UR6.F32, R168.reuse.F32 ;  /* 0x0000000636367c49 */ /* 0x100fe400092000a8 */
[----:B------:R-:W-:-:S02]  /*7700*/  FFMA2 R56, R56.F32x2.HI_LO, UR6.F32, R168.F32 ;  /* 0x0000000638387c49 */ /* 0x000fc400092000a8 */
[--C-:B------:R-:W-:Y:S01]  /*7710*/  FFMA2 R58, R58.F32x2.HI_LO, UR6.F32, R168.reuse.F32 ;  /* 0x000000063a3a7c49 */ /* 0x100fe200092000a8 */
[----:B------:R-:W-:Y:S01]  /*7720*/  MUFU.EX2 R28, R28 ;  /* 0x0000001c001c7308 */ /* 0x000fe20000000800 */
[--C-:B------:R-:W-:Y:S01]  /*7730*/  FFMA2 R60, R60.F32x2.HI_LO, UR6.F32, R168.reuse.F32 ;  /* 0x000000063c3c7c49 */ /* 0x100fe200092000a8 */
[----:B--2---:R-:W-:Y:S01]  /*7740*/  F2FP.BF16.F32.PACK_AB R4, R23, R22 ;  /* 0x000000161704723e */ /* 0x004fe200000010ff */
[--C-:B------:R-:W-:Y:S02]  /*7750*/  FFMA2 R62, R62.F32x2.HI_LO, UR6.F32, R168.reuse.F32 ;  /* 0x000000063e3e7c49 */ /* 0x100fe400092000a8 */
[--C-:B------:R-:W-:Y:S02]  /*7760*/  FFMA2 R64, R64.F32x2.HI_LO, UR6.F32, R168.reuse.F32 ;  /* 0x0000000640407c49 */ /* 0x100fe400092000a8 */
[--C-:B------:R-:W-:Y:S01]  /*7770*/  FFMA2 R108, R120.F32x2.HI_LO, UR6.F32, R168.reuse.F32 ;  /* 0x00000006786c7c49 */ /* 0x100fe200092000a8 */
[----:B------:R-:W2:Y:S01]  /*7780*/  MUFU.EX2 R29, R29 ;  /* 0x0000001d001d7308 */ /* 0x000ea20000000800 */
[--C-:B------:R-:W-:Y:S01]  /*7790*/  FFMA2 R68, R68.F32x2.HI_LO, UR6.F32, R168.reuse.F32 ;  /* 0x0000000644447c49 */ /* 0x100fe200092000a8 */
[----:B---3--:R-:W-:Y:S01]  /*77a0*/  F2FP.BF16.F32.PACK_AB R5, R25, R24 ;  /* 0x000000181905723e */ /* 0x008fe200000010ff */
        /* <DEDUP_REMOVED lines=8> */
[----:B------:R-:W3:Y:S01]  /*7830*/  MUFU.EX2 R31, R31 ;  /* 0x0000001f001f7308 */ /* 0x000ee20000000800 */
[----:B--2---:R-:W-:Y:S01]  /*7840*/  F2FP.BF16.F32.PACK_AB R6, R29, R28 ;  /* 0x0000001c1d06723e */ /* 0x004fe200000010ff */
[----:B------:R-:W-:-:S02]  /*7850*/  FFMA2 R118, R124.F32x2.HI_LO, UR6.F32, R168.F32 ;  /* 0x000000067c767c49 */ /* 0x000fc400092000a8 */
[--C-:B------:R-:W-:Y:S02]  /*7860*/  FFMA2 R120, R126.F32x2.HI_LO, UR6.F32, R168.reuse.F32 ;  /* 0x000000067e787c49 */ /* 0x100fe400092000a8 */
[--C-:B------:R-:W-:Y:S02]  /*7870*/  FFMA2 R122, R132.F32x2.HI_LO, UR6.F32, R168.reuse.F32 ;  /* 0x00000006847a7c49 */ /* 0x100fe400092000a8 */
[----:B------:R-:W-:Y:S01]  /*7880*/  MUFU.EX2 R32, R32 ;  /* 0x0000002000207308 */ /* 0x000fe20000000800 */
[--C-:B------:R-:W-:Y:S02]  /*7890*/  FFMA2 R80, R80.F32x2.HI_LO, UR6.F32, R168.reuse.F32 ;  /* 0x0000000650507c49 */ /* 0x100fe400092000a8 */
[--C-:B------:R-:W-:Y:S02]  /*78a0*/  FFMA2 R66, R66.F32x2.HI_LO, UR6.F32, R168.reuse.F32 ;  /* 0x0000000642427c49 */ /* 0x100fe400092000a8 */
[--C-:B------:R-:W-:Y:S02]  /*78b0*/  FFMA2 R74, R74.F32x2.HI_LO, UR6.F32, R168.reuse.F32 ;  /* 0x000000064a4a7c49 */ /* 0x100fe400092000a8 */
[--C-:B------:R-:W-:Y:S01]  /*78c0*/  FFMA2 R78, R78.F32x2.HI_LO, UR6.F32, R168.reuse.F32 ;  /* 0x000000064e4e7c49 */ /* 0x100fe200092000a8 */
[----:B------:R-:W2:Y:S01]  /*78d0*/  MUFU.EX2 R33, R33 ;  /* 0x0000002100217308 */ /* 0x000ea20000000800 */
[----:B---3--:R-:W-:Y:S01]  /*78e0*/  F2FP.BF16.F32.PACK_AB R7, R31, R30 ;  /* 0x0000001e1f07723e */ /* 0x008fe200000010ff */
        /* <DEDUP_REMOVED lines=8> */
[----:B------:R-:W1:Y:S01]  /*7970*/  MUFU.EX2 R35, R35 ;  /* 0x0000002300237308 */ /* 0x000e620000000800 */
        /* <DEDUP_REMOVED lines=10> */
[----:B-1----:R-:W-:Y:S01]  /*7a20*/  F2FP.BF16.F32.PACK_AB R9, R35, R34 ;  /* 0x000000222309723e */ /* 0x002fe200000010ff */
[----:B------:R-:W-:-:S02]  /*7a30*/  FFMA2 R50, R50.F32x2.HI_LO, UR6.F32, R168.F32 ;  /* 0x0000000632327c49 */ /* 0x000fc400092000a8 */
[--C-:B------:R-:W-:Y:S02]  /*7a40*/  FFMA2 R44, R44.F32x2.HI_LO, UR6.F32, R168.reuse.F32 ;  /* 0x000000062c2c7c49 */ /* 0x100fe400092000a8 */
[--C-:B------:R-:W-:Y:S02]  /*7a50*/  FFMA2 R48, R48.F32x2.HI_LO, UR6.F32, R168.reuse.F32 ;  /* 0x0000000630307c49 */ /* 0x100fe400092000a8 */
[----:B------:R-:W-:Y:S01]  /*7a60*/  MUFU.EX2 R90, R90 ;  /* 0x0000005a005a7308 */ /* 0x000fe20000000800 */
[--C-:B------:R-:W-:Y:S02]  /*7a70*/  FFMA2 R20, R20.F32x2.HI_LO, UR6.F32, R168.reuse.F32 ;  /* 0x0000000614147c49 */ /* 0x100fe400092000a8 */
[--C-:B------:R-:W-:Y:S02]  /*7a80*/  FFMA2 R140, R152.F32x2.HI_LO, UR6.F32, R168.reuse.F32 ;  /* 0x00000006988c7c49 */ /* 0x100fe400092000a8 */
[----:B------:R-:W-:Y:S02]  /*7a90*/  IMAD.MOV.U32 R152, RZ, RZ, 0x1 ;  /* 0x00000001ff987424 */ /* 0x000fe400078e00ff */
[--C-:B------:R-:W-:Y:S01]  /*7aa0*/  FFMA2 R142, R154.F32x2.HI_LO, UR6.F32, R168.reuse.F32 ;  /* 0x000000069a8e7c49 */ /* 0x100fe200092000a8 */
[----:B------:R-:W-:Y:S01]  /*7ab0*/  FSEL R155, R166, R167, P1 ;  /* 0x000000a7a69b7208 */ /* 0x000fe20000800000 */
[--C-:B------:R-:W-:Y:S01]  /*7ac0*/  FFMA2 R26, R26.F32x2.HI_LO, UR6.F32, R168.reuse.F32 ;  /* 0x000000061a1a7c49 */ /* 0x100fe200092000a8 */
[----:B------:R-:W1:Y:S01]  /*7ad0*/  MUFU.EX2 R91, R91 ;  /* 0x0000005b005b7308 */ /* 0x000e620000000800 */
[----:B--2---:R-:W-:Y:S01]  /*7ae0*/  F2FP.BF16.F32.PACK_AB R10, R89, R88 ;  /* 0x00000058590a723e */ /* 0x004fe200000010ff */
[----:B------:R-:W-:-:S02]  /*7af0*/  FFMA2 R144, R156.F32x2.HI_LO, UR6.F32, R168.F32 ;  /* 0x000000069c907c49 */ /* 0x000fc400092000a8 */
[--C-:B------:R-:W-:Y:S02]  /*7b00*/  FFMA2 R146, R158.F32x2.HI_LO, UR6.F32, R168.reuse.F32 ;  /* 0x000000069e927c49 */ /* 0x100fe400092000a8 */
[--C-:B------:R-:W-:Y:S02]  /*7b10*/  FFMA2 R148, R162.F32x2.HI_LO, UR6.F32, R168.reuse.F32 ;  /* 0x00000006a2947c49 */ /* 0x100fe400092000a8 */
[----:B------:R-:W-:Y:S01]  /*7b20*/  MUFU.EX2 R92, R92 ;  /* 0x0000005c005c7308 */ /* 0x000fe20000000800 */
[----:B------:R-:W-:-:S07]  /*7b30*/  FFMA2 R150, R160.F32x2.HI_LO, UR6.F32, R168.F32 ;  /* 0x00000006a0967c49 */ /* 0x000fce00092000a8 */
[----:B------:R-:W2:Y:S01]  /*7b40*/  MUFU.EX2 R93, R93 ;  /* 0x0000005d005d7308 */ /* 0x000ea20000000800 */
[----:B------:R2:W-:Y:S06]  /*7b50*/  BAR.ARV R12, 0x40 ;  /* 0x0001000c0000751d */ /* 0x0005ec0000002000 */
[----:B-1----:R-:W-:Y:S01]  /*7b60*/  F2FP.BF16.F32.PACK_AB R11, R91, R90 ;  /* 0x0000005a5b0b723e */ /* 0x002fe200000010ff */
[----:B------:R-:W-:Y:S08]  /*7b70*/  MUFU.EX2 R94, R94 ;  /* 0x0000005e005e7308 */ /* 0x000ff00000000800 */
[----:B------:R-:W1:Y:S08]  /*7b80*/  MUFU.EX2 R95, R95 ;  /* 0x0000005f005f7308 */ /* 0x000e700000000800 */
[----:B------:R-:W-:Y:S01]  /*7b90*/  MUFU.EX2 R96, R96 ;  /* 0x0000006000607308 */ /* 0x000fe20000000800 */
[----:B--2---:R-:W-:-:S07]  /*7ba0*/  F2FP.BF16.F32.PACK_AB R12, R93, R92 ;  /* 0x0000005c5d0c723e */ /* 0x004fce00000010ff */
[----:B------:R-:W2:Y:S01]  /*7bb0*/  MUFU.EX2 R97, R97 ;  /* 0x0000006100617308 */ /* 0x000ea20000000800 */
[----:B-1----:R-:W-:-:S07]  /*7bc0*/  F2FP.BF16.F32.PACK_AB R13, R95, R94 ;  /* 0x0000005e5f0d723e */ /* 0x002fce00000010ff */
[----:B------:R-:W-:Y:S08]  /*7bd0*/  MUFU.EX2 R98, R98 ;  /* 0x0000006200627308 */ /* 0x000ff00000000800 */
[----:B------:R-:W1:Y:S01]  /*7be0*/  MUFU.EX2 R99, R99 ;  /* 0x0000006300637308 */ /* 0x000e620000000800 */
[----:B--2---:R-:W-:-:S07]  /*7bf0*/  F2FP.BF16.F32.PACK_AB R14, R97, R96 ;  /* 0x00000060610e723e */ /* 0x004fce00000010ff */
[----:B------:R-:W-:Y:S08]  /*7c00*/  MUFU.EX2 R100, R100 ;  /* 0x0000006400647308 */ /* 0x000ff00000000800 */
        /* <DEDUP_REMOVED lines=13> */
[----:B-1----:R-:W-:-:S04]  /*7ce0*/  F2FP.BF16.F32.PACK_AB R19, R107, R106 ;  /* 0x0000006a6b13723e */ /* 0x002fc800000010ff */
[----:B------:R2:W-:Y:S01]  /*7cf0*/  STTM.x16 tmem[UR4], R4 ;  /* 0x00000004000079ed */ /* 0x0005e20008240004 */
[----:B------:R-:W-:Y:S02]  /*7d00*/  R2UR UR4, R87 ;  /* 0x00000000570472ca */ /* 0x000fe400000e0000 */
[----:B------:R-:W-:Y:S08]  /*7d10*/  MUFU.EX2 R54, R54 ;  /* 0x0000003600367308 */ /* 0x000ff00000000800 */
[----:B------:R-:W1:Y:S08]  /*7d20*/  MUFU.EX2 R55, R55 ;  /* 0x0000003700377308 */ /* 0x000e700000000800 */
[----:B------:R-:W-:Y:S08]  /*7d30*/  MUFU.EX2 R56, R56 ;  /* 0x0000003800387308 */ /* 0x000ff00000000800 */
[----:B------:R-:W3:Y:S08]  /*7d40*/  MUFU.EX2 R57, R57 ;  /* 0x0000003900397308 */ /* 0x000ef00000000800 */
[----:B------:R-:W-:Y:S08]  /*7d50*/  MUFU.EX2 R58, R58 ;  /* 0x0000003a003a7308 */ /* 0x000ff00000000800 */
[----:B------:R-:W4:Y:S08]  /*7d60*/  MUFU.EX2 R59, R59 ;  /* 0x0000003b003b7308 */ /* 0x000f300000000800 */
[----:B------:R-:W-:Y:S01]  /*7d70*/  MUFU.EX2 R60, R60 ;  /* 0x0000003c003c7308 */ /* 0x000fe20000000800 */
[----:B--2---:R-:W-:-:S02]  /*7d80*/  F2FP.BF16.F32.PACK_AB R4, R53, R52 ;  /* 0x000000343504723e */ /* 0x004fc400000010ff */
[----:B-1----:R-:W-:Y:S02]  /*7d90*/  F2FP.BF16.F32.PACK_AB R5, R55, R54 ;  /* 0x000000363705723e */ /* 0x002fe400000010ff */
[----:B---3--:R-:W-:-:S03]  /*7da0*/  F2FP.BF16.F32.PACK_AB R6, R57, R56 ;  /* 0x000000383906723e */ /* 0x008fc600000010ff */
[----:B------:R-:W1:Y:S01]  /*7db0*/  MUFU.EX2 R61, R61 ;  /* 0x0000003d003d7308 */ /* 0x000e620000000800 */
[----:B----4-:R-:W-:-:S07]  /*7dc0*/  F2FP.BF16.F32.PACK_AB R7, R59, R58 ;  /* 0x0000003a3b07723e */ /* 0x010fce00000010ff */
        /* <DEDUP_REMOVED lines=35> */
[----:B--2---:R-:W-:-:S04]  /*8000*/  F2FP.BF16.F32.PACK_AB R19, R117, R116 ;  /* 0x000000747513723e */ /* 0x004fc800000010ff */
[----:B------:R1:W-:Y:S01]  /*8010*/  STTM.x16 tmem[UR4], R4 ;  /* 0x00000004000079ed */ /* 0x0003e20008240004 */
[----:B------:R-:W-:Y:S02]  /*8020*/  R2UR UR4, R86 ;  /* 0x00000000560472ca */ /* 0x000fe400000e0000 */
[----:B------:R-:W-:Y:S08]  /*8030*/  MUFU.EX2 R66, R66 ;  /* 0x0000004200427308 */ /* 0x000ff00000000800 */
[----:B------:R-:W2:Y:S08]  /*8040*/  MUFU.EX2 R67, R67 ;  /* 0x0000004300437308 */ /* 0x000eb00000000800 */
[----:B------:R-:W-:Y:S08]  /*8050*/  MUFU.EX2 R74, R74 ;  /* 0x0000004a004a7308 */ /* 0x000ff00000000800 */
[----:B------:R-:W3:Y:S08]  /*8060*/  MUFU.EX2 R75, R75 ;  /* 0x0000004b004b7308 */ /* 0x000ef00000000800 */
[----:B------:R-:W-:Y:S08]  /*8070*/  MUFU.EX2 R118, R118 ;  /* 0x0000007600767308 */ /* 0x000ff00000000800 */
[----:B------:R-:W4:Y:S08]  /*8080*/  MUFU.EX2 R119, R119 ;  /* 0x0000007700777308 */ /* 0x000f300000000800 */
[----:B------:R-:W-:Y:S01]  /*8090*/  MUFU.EX2 R78, R78 ;  /* 0x0000004e004e7308 */ /* 0x000fe20000000800 */
[----:B-1----:R-:W-:-:S02]  /*80a0*/  F2FP.BF16.F32.PACK_AB R4, R81, R80 ;  /* 0x000000505104723e */ /* 0x002fc400000010ff */
[----:B--2---:R-:W-:Y:S02]  /*80b0*/  F2FP.BF16.F32.PACK_AB R5, R67, R66 ;  /* 0x000000424305723e */ /* 0x004fe400000010ff */
        /* <DEDUP_REMOVED lines=40> */
[----:B------:R-:W-:Y:S01]  /*8340*/  R2UR UR4, R164 ;  /* 0x00000000a40472ca */ /* 0x000fe200000e0000 */
[----:B------:R-:W2:Y:S01]  /*8350*/  FENCE.VIEW.ASYNC.T ;  /* 0x00000000000073c6 */ /* 0x000ea20000000200 */
[----:B------:R-:W-:Y:S01]  /*8360*/  MUFU.EX2 R38, R38 ;  /* 0x0000002600267308 */ /* 0x000fe20000000800 */
[----:B--2---:R2:W-:Y:S07]  /*8370*/  SYNCS.ARRIVE.TRANS64.ART0 RZ, [UR7+0xd8], R152 ;  /* 0x0000d898ffff79a7 */ /* 0x0045ee0008500007 */
[----:B------:R-:W3:Y:S08]  /*8380*/  MUFU.EX2 R39, R39 ;  /* 0x0000002700277308 */ /* 0x000ef00000000800 */
[----:B------:R-:W-:Y:S08]  /*8390*/  MUFU.EX2 R40, R40 ;  /* 0x0000002800287308 */ /* 0x000ff00000000800 */
[----:B------:R-:W4:Y:S08]  /*83a0*/  MUFU.EX2 R41, R41 ;  /* 0x0000002900297308 */ /* 0x000f300000000800 */
[----:B------:R-:W-:Y:S08]  /*83b0*/  MUFU.EX2 R50, R50 ;  /* 0x0000003200327308 */ /* 0x000ff00000000800 */
[----:B------:R-:W5:Y:S08]  /*83c0*/  MUFU.EX2 R51, R51 ;  /* 0x0000003300337308 */ /* 0x000f700000000800 */
[----:B------:R-:W-:Y:S01]  /*83d0*/  MUFU.EX2 R44, R44 ;  /* 0x0000002c002c7308 */ /* 0x000fe20000000800 */
[----:B-1----:R-:W-:-:S02]  /*83e0*/  F2FP.BF16.F32.PACK_AB R4, R47, R46 ;  /* 0x0000002e2f04723e */ /* 0x002fc400000010ff */
[----:B---3--:R-:W-:Y:S02]  /*83f0*/  F2FP.BF16.F32.PACK_AB R5, R39, R38 ;  /* 0x000000262705723e */ /* 0x008fe400000010ff */
[----:B----4-:R-:W-:-:S03]  /*8400*/  F2FP.BF16.F32.PACK_AB R6, R41, R40 ;  /* 0x000000282906723e */ /* 0x010fc600000010ff */
[----:B------:R-:W1:Y:S01]  /*8410*/  MUFU.EX2 R45, R45 ;  /* 0x0000002d002d7308 */ /* 0x000e620000000800 */
[----:B-----5:R-:W-:-:S07]  /*8420*/  F2FP.BF16.F32.PACK_AB R7, R51, R50 ;  /* 0x000000323307723e */ /* 0x020fce00000010ff */
[----:B------:R-:W-:Y:S08]  /*8430*/  MUFU.EX2 R48, R48 ;  /* 0x0000003000307308 */ /* 0x000ff00000000800 */
[----:B------:R-:W3:Y:S01]  /*8440*/  MUFU.EX2 R49, R49 ;  /* 0x0000003100317308 */ /* 0x000ee20000000800 */
[----:B-1----:R-:W-:-:S07]  /*8450*/  F2FP.BF16.F32.PACK_AB R8, R45, R44 ;  /* 0x0000002c2d08723e */ /* 0x002fce00000010ff */
[----:B------:R-:W-:Y:S08]  /*8460*/  MUFU.EX2 R136, R136 ;  /* 0x0000008800887308 */ /* 0x000ff00000000800 */
[----:B------:R-:W1:Y:S01]  /*8470*/  MUFU.EX2 R137, R137 ;  /* 0x0000008900897308 */ /* 0x000e620000000800 */
[----:B---3--:R-:W-:-:S07]  /*8480*/  F2FP.BF16.F32.PACK_AB R9, R49, R48 ;  /* 0x000000303109723e */ /* 0x008fce00000010ff */
        /* <DEDUP_REMOVED lines=26> */
[----:B-1----:R-:W-:Y:S02]  /*8630*/  F2FP.BF16.F32.PACK_AB R18, R149, R148 ;  /* 0x000000949512723e */ /* 0x002fe400000010ff */
[----:B---3--:R-:W-:-:S04]  /*8640*/  F2FP.BF16.F32.PACK_AB R19, R151, R150 ;  /* 0x000000969713723e */ /* 0x008fc800000010ff */
[----:B------:R2:W-:Y:S01]  /*8650*/  STTM.x16 tmem[UR4], R4 ;  /* 0x00000004000079ed */ /* 0x0005e20008240004 */
[----:B------:R-:W-:Y:S01]  /*8660*/  USHF.L.U32 UR4, UR10, 0x1f, URZ ;  /* 0x0000001f0a047899 */ /* 0x000fe200080006ff */
[----:B------:R-:W1:Y:S02]  /*8670*/  FENCE.VIEW.ASYNC.T ;  /* 0x00000000000073c6 */ /* 0x000e640000000200 */
[----:B-1----:R-:W-:-:S03]  /*8680*/  NOP ;  /* 0x0000000000007918 */ /* 0x002fc60000000000 */
[----:B------:R-:W-:Y:S01]  /*8690*/  IMAD.U32 R153, RZ, RZ, UR4 ;  /* 0x00000004ff997e24 */ /* 0x000fe2000f8e00ff */
[----:B------:R2:W-:Y:S03]  /*86a0*/  @P0 SYNCS.ARRIVE.TRANS64.ART0 RZ, [UR7+0xe0], R152 ;  /* 0x0000e098ffff09a7 */ /* 0x0005e60008500007 */
[----:B------:R-:W1:Y:S02]  /*86b0*/  SYNCS.PHASECHK.TRANS64.TRYWAIT P0, [UR7+0x108], R153 ;  /* 0x00010899ff0075a7 */ /* 0x000e640008001107 */
[----:B-12---:R-:W-:Y:S05]  /*86c0*/  @!P0 BRA `(.L_x_43) ;  /* 0x0000004000dc8947 */ /* 0x006fea0003800000 */
.L_x_101:
[----:B------:R-:W-:Y:S01]  /*86d0*/  MOV R5, UR14 ;  /* 0x0000000e00057c02 */ /* 0x000fe20008000f00 */
[----:B-1----:R-:W-:Y:S01]  /*86e0*/  FMUL R4, R169, R2 ;  /* 0x00000002a9047220 */ /* 0x002fe20000400000 */
[----:B------:R-:W-:Y:S01]  /*86f0*/  FADD2 R24, R24.F32x2.HI_LO, R34.F32x2.HI_LO ;  /* 0x000000221818724b */ /* 0x000fe20000000000 */
[----:B------:R-:W-:Y:S01]  /*8700*/  UIADD3 UR12, UPT, UPT, UR12, 0x1, URZ ;  /* 0x000000010c0c7890 */ /* 0x000fe2000fffe0ff */
[----:B------:R-:W-:Y:S01]  /*8710*/  FADD2 R28, R28.F32x2.HI_LO, R88.F32x2.HI_LO ;  /* 0x000000581c1c724b */ /* 0x000fe20000000000 */
[----:B------:R-:W-:Y:S01]  /*8720*/  MOV R166, R155 ;  /* 0x0000009b00a67202 */ /* 0x000fe20000000f00 */
[----:B------:R-:W-:Y:S01]  /*8730*/  FADD2 R4, R4.F32x2.HI_LO, R22.F32x2.HI_LO ;  /* 0x000000160404724b */ /* 0x000fe20000000000 */
[----:B------:R-:W-:Y:S01]  /*8740*/  UISETP.NE.AND UP0, UPT, UR12, -0x1, UPT ;  /* 0xffffffff0c00788c */ /* 0x000fe2000bf05270 */
[----:B------:R-:W-:Y:S01]  /*8750*/  FADD2 R30, R30.F32x2.HI_LO, R90.F32x2.HI_LO ;  /* 0x0000005a1e1e724b */ /* 0x000fe20000000000 */
[----:B------:R-:W-:Y:S01]  /*8760*/  ULOP3.LUT UR10, UR10, 0x1, URZ, 0x3c, !UPT ;  /* 0x000000010a0a7892 */ /* 0x000fe2000f8e3cff */
[----:B------:R-:W-:Y:S01]  /*8770*/  FADD2 R4, R4.F32x2.HI_LO, R32.F32x2.HI_LO ;  /* 0x000000200404724b */ /* 0x000fe20000000000 */
[----:B------:R-:W-:Y:S01]  /*8780*/  ULOP3.LUT UR11, UR11, 0x1, URZ, 0x3c, !UPT ;  /* 0x000000010b0b7892 */ /* 0x000fe2000f8e3cff */
[----:B------:R-:W-:-:S02]  /*8790*/  FADD2 R24, R24.F32x2.HI_LO, R94.F32x2.HI_LO ;  /* 0x0000005e1818724b */ /* 0x000fc40000000000 */
[----:B------:R-:W-:Y:S02]  /*87a0*/  FADD2 R28, R28.F32x2.HI_LO, R96.F32x2.HI_LO ;  /* 0x000000601c1c724b */ /* 0x000fe40000000000 */
[----:B------:R-:W-:Y:S02]  /*87b0*/  FADD2 R30, R30.F32x2.HI_LO, R98.F32x2.HI_LO ;  /* 0x000000621e1e724b */ /* 0x000fe40000000000 */
[----:B------:R-:W-:Y:S02]  /*87c0*/  FADD2 R4, R4.F32x2.HI_LO, R92.F32x2.HI_LO ;  /* 0x0000005c0404724b */ /* 0x000fe40000000000 */
[----:B------:R-:W-:Y:S02]  /*87d0*/  FADD2 R24, R24.F32x2.HI_LO, R102.F32x2.HI_LO ;  /* 0x000000661818724b */ /* 0x000fe40000000000 */
[----:B------:R-:W-:Y:S02]  /*87e0*/  FADD2 R28, R28.F32x2.HI_LO, R104.F32x2.HI_LO ;  /* 0x000000681c1c724b */ /* 0x000fe40000000000 */
        /* <DEDUP_REMOVED lines=51> */
[----:B------:R-:W-:-:S04]  /*8b20*/  FADD2 R4, R4.F32x2.HI_LO, R24.F32x2.HI_LO ;  /* 0x000000180404724b */ /* 0x000fc80000000000 */
[----:B------:R-:W-:-:S04]  /*8b30*/  FADD2 R4, R4.F32x2.HI_LO, R28.F32x2.HI_LO ;  /* 0x0000001c0404724b */ /* 0x000fc80000000000 */
[----:B------:R-:W-:Y:S01]  /*8b40*/  FADD R2, R4, R5 ;  /* 0x0000000504027221 */ /* 0x000fe20000000000 */
[----:B------:R-:W-:Y:S06]  /*8b50*/  BRA.U UP0, `(.L_x_44) ;  /* 0xffffffd900447547 */ /* 0x000fec000b83ffff */
.L_x_41:
[----:B------:R-:W-:-:S04]  /*8b60*/  UISETP.LT.AND UP0, UPT, UR16, UR15, UPT ;  /* 0x0000000f1000728c */ /* 0x000fc8000bf01270 */
[----:B------:R-:W-:-:S04]  /*8b70*/  USEL UR8, UR16, UR15, UP0 ;  /* 0x0000000f10087287 */ /* 0x000fc80008000000 */
[----:B------:R-:W-:-:S09]  /*8b80*/  UISETP.GE.AND UP0, UPT, UR8, 0x1, UPT ;  /* 0x000000010800788c */ /* 0x000fd2000bf06270 */
[----:B------:R-:W-:Y:S05]  /*8b90*/  BRA.U !UP0, `(.L_x_45) ;  /* 0x0000002108247547 */ /* 0x000fea000b800000 */
[----:B------:R-:W1:Y:S01]  /*8ba0*/  S2R R159, SR_TID.X ;  /* 0x00000000009f7919 */ /* 0x000e620000002100 */
[----:B------:R-:W2:Y:S01]  /*8bb0*/  S2UR UR4, SR_CgaCtaId ;  /* 0x00000000000479c3 */ /* 0x000ea20000008800 */
[----:B------:R-:W-:Y:S01]  /*8bc0*/  IMAD.MOV.U32 R160, RZ, RZ, R155 ;  /* 0x000000ffffa07224 */ /* 0x000fe200078e009b */
[----:B------:R-:W-:Y:S01]  /*8bd0*/  UMOV UR7, 0x400 ;  /* 0x0000040000077882 */ /* 0x000fe20000000000 */
[----:B------:R-:W3:Y:S01]  /*8be0*/  LDCU UR5, c[0x0][0x600] ;  /* 0x0000c000ff0577ac */ /* 0x000ee20008000800 */
[----:B------:R-:W-:Y:S01]  /*8bf0*/  UIADD3 UR8, UPT, UPT, -UR8, URZ, URZ ;  /* 0x000000ff08087290 */ /* 0x000fe2000fffe1ff */
[----:B------:R-:W-:Y:S01]  /*8c00*/  UMOV UR9, URZ ;  /* 0x000000ff00097c82 */ /* 0x000fe20008000000 */
[----:B--2---:R-:W-:Y:S01]  /*8c10*/  ULEA UR7, UR4, UR7, 0x18 ;  /* 0x0000000704077291 */ /* 0x004fe2000f8ec0ff */
[----:B-1----:R-:W-:-:S05]  /*8c20*/  IMAD.U32 R158, R159, 0x10000, RZ ;  /* 0x000100009f9e7824 */ /* 0x002fca00078e00ff */
[----:B------:R-:W-:-:S04]  /*8c30*/  LOP3.LUT R158, R158, 0x600000, RZ, 0xc0, !PT ;  /* 0x006000009e9e7812 */ /* 0x000fc800078ec0ff */
[C---:B------:R-:W-:Y:S02]  /*8c40*/  LOP3.LUT R157, R158.reuse, 0x70, RZ, 0xfc, !PT ;  /* 0x000000709e9d7812 */ /* 0x040fe400078efcff */
[C---:B------:R-:W-:Y:S02]  /*8c50*/  LOP3.LUT R156, R158.reuse, 0x50, RZ, 0xfc, !PT ;  /* 0x000000509e9c7812 */ /* 0x040fe400078efcff */
[C---:B------:R-:W-:Y:S02]  /*8c60*/  LOP3.LUT R154, R158.reuse, 0x60, RZ, 0xfc, !PT ;  /* 0x000000609e9a7812 */ /* 0x040fe400078efcff */
[C---:B------:R-:W-:Y:S02]  /*8c70*/  LOP3.LUT R3, R158.reuse, 0x40, RZ, 0xfc, !PT ;  /* 0x000000409e037812 */ /* 0x040fe400078efcff */
[----:B---3--:R-:W-:-:S07]  /*8c80*/  LOP3.LUT R0, R158, 0x20, RZ, 0xfc, !PT ;  /* 0x000000209e007812 */ /* 0x008fce00078efcff */
.L_x_48:
[----:B------:R-:W-:Y:S01]  /*8c90*/  USHF.L.U32 UR4, UR11, 0x1f, URZ ;  /* 0x0000001f0b047899 */ /* 0x000fe200080006ff */
[----:B------:R-:W-:-:S05]  /*8ca0*/  R2UR UR6, R158 ;  /* 0x000000009e0672ca */ /* 0x000fca00000e0000 */
[----:B------:R-:W-:-:S04]  /*8cb0*/  MOV R4, UR4 ;  /* 0x0000000400047c02 */ /* 0x000fc80008000f00 */
[----:B------:R-:W1:Y:S02]  /*8cc0*/  SYNCS.PHASECHK.TRANS64.TRYWAIT P0, [UR7+0xd0], R4 ;  /* 0x0000d004ff0075a7 */ /* 0x000e640008001107 */
[----:B-1----:R-:W-:Y:S05]  /*8cd0*/  @!P0 BRA `(.L_x_46) ;  /* 0x0000003c00788947 */ /* 0x002fea0003800000 */
.L_x_103:
[----:B------:R-:W2:Y:S01]  /*8ce0*/  LDTM.x32 R100, tmem[UR6] ;  /* 0x00000006006479ee */ /* 0x000ea200082c0000 */
[----:B------:R-:W-:Y:S01]  /*8cf0*/  R2UR UR4, R0 ;  /* 0x00000000000472ca */ /* 0x000fe200000e0000 */
[----:B------:R-:W-:Y:S01]  /*8d00*/  IMAD.MOV.U32 R162, RZ, RZ, 0x3d9df09d ;  /* 0x3d9df09dffa27424 */ /* 0x000fe200078e00ff */
[----:B------:R-:W-:-:S11]  /*8d10*/  R2UR UR6, R3 ;  /* 0x00000000030672ca */ /* 0x000fd600000e0000 */
[----:B------:R-:W3:Y:S01]  /*8d20*/  LDTM.x32 R68, tmem[UR4] ;  /* 0x00000004004479ee */ /* 0x000ee200082c0000 */
[----:B------:R-:W-:Y:S01]  /*8d30*/  R2UR UR4, R154 ;  /* 0x000000009a0472ca */ /* 0x000fe200000e0000 */
[----:B------:R-:W4:Y:S01]  /*8d40*/  LDTM.x32 R36, tmem[UR6] ;  /* 0x00000006002479ee */ /* 0x000f2200082c0000 */
[----:B--2---:R-:W-:Y:S02]  /*8d50*/  FMNMX3 R134, R160, R100, R101, !PT ;  /* 0x00000064a0867276 */ /* 0x004fe40007800065 */
[----:B------:R-:W-:Y:S02]  /*8d60*/  FMNMX R133, R102, R103, !PT ;  /* 0x0000006766857209 */ /* 0x000fe40007800000 */
[----:B------:R-:W-:-:S07]  /*8d70*/  FMNMX R132, R104, R105, !PT ;  /* 0x0000006968847209 */ /* 0x000fce0007800000 */
[----:B-1----:R-:W1:Y:S01]  /*8d80*/  LDTM.x32 R4, tmem[UR4] ;  /* 0x00000004000479ee */ /* 0x002e6200082c0000 */
[----:B------:R-:W-:Y:S02]  /*8d90*/  FMNMX R155, R106, R107, !PT ;  /* 0x0000006b6a9b7209 */ /* 0x000fe40007800000 */
        /* <DEDUP_REMOVED lines=12> */
[----:B---3--:R-:W-:Y:S02]  /*8e60*/  FMNMX3 R134, R134, R68, R69, !PT ;  /* 0x0000004486867276 */ /* 0x008fe40007800045 */
        /* <DEDUP_REMOVED lines=15> */
[----:B----4-:R-:W-:-:S02]  /*8f60*/  FMNMX3 R134, R134, R36, R37, !PT ;  /* 0x0000002486867276 */ /* 0x010fc40007800025 */
        /* <DEDUP_REMOVED lines=15> */
[----:B-1----:R-:W-:Y:S02]  /*9060*/  FMNMX3 R134, R134, R4, R5, !PT ;  /* 0x0000000486867276 */ /* 0x002fe40007800005 */
        /* <DEDUP_REMOVED lines=15> */
[----:B------:R-:W-:Y:S02]  /*9160*/  FMNMX R133, R134, R133, !PT ;  /* 0x0000008586857209 */ /* 0x000fe40007800000 */
[----:B------:R-:W-:Y:S02]  /*9170*/  R2UR UR4, R3 ;  /* 0x00000000030472ca */ /* 0x000fe400000e0000 */
[----:B------:R-:W-:-:S04]  /*9180*/  FMNMX3 R155, R133, R132, R155, !PT ;  /* 0x00000084859b7276 */ /* 0x000fc8000780009b */
[----:B------:R-:W-:-:S04]  /*9190*/  FSETP.NEU.AND P0, PT, R155, -INF , PT ;  /* 0xff8000009b00780b */ /* 0x000fc80003f0d000 */
[----:B------:R-:W-:Y:S02]  /*91a0*/  FSEL R161, R155, RZ, P0 ;  /* 0x000000ff9ba17208 */ /* 0x000fe40000000000 */
[----:B------:R-:W-:-:S03]  /*91b0*/  ELECT P0, URZ, PT ;  /* 0x0000000000ff782f */ /* 0x000fc60003800000 */
[----:B------:R-:W-:-:S04]  /*91c0*/  FADD R163, -R161, R160 ;  /* 0x000000a0a1a37221 */ /* 0x000fc80000000100 */
[----:B------:R-:W-:-:S05]  /*91d0*/  FMUL R163, R163, UR5 ;  /* 0x00000005a3a37c20 */ /* 0x000fca0008400000 */
[----:B------:R-:W-:Y:S02]  /*91e0*/  FSETP.GE.AND P1, PT, R163, -8, PT ;  /* 0xc1000000a300780b */ /* 0x000fe40003f26000 */
[----:B------:R-:W1:Y:S02]  /*91f0*/  MUFU.EX2 R163, R163 ;  /* 0x000000a300a37308 */ /* 0x000e640000000800 */
[C---:B------:R-:W-:Y:S02]  /*9200*/  FSEL R161, R160.reuse, R161, P1 ;  /* 0x000000a1a0a17208 */ /* 0x040fe40000800000 */
[----:B------:R-:W-:-:S03]  /*9210*/  FSEL R155, R160, R155, P1 ;  /* 0x0000009ba09b7208 */ /* 0x000fc60000800000 */
[----:B------:R-:W-:-:S04]  /*9220*/  FFMA R161, -R161, UR5, RZ ;  /* 0x00000005a1a17c23 */ /* 0x000fc800080001ff */
[--C-:B------:R-:W-:Y:S02]  /*9230*/  FFMA2 R132, R100.F32x2.HI_LO, UR5.F32, R161.reuse.F32 ;  /* 0x0000000564847c49 */ /* 0x100fe400092000a1 */
[--C-:B------:R-:W-:Y:S02]  /*9240*/  FFMA2 R134, R102.F32x2.HI_LO, UR5.F32, R161.reuse.F32 ;  /* 0x0000000566867c49 */ /* 0x100fe400092000a1 */
[--C-:B------:R-:W-:Y:S02]  /*9250*/  FFMA2 R136, R104.F32x2.HI_LO, UR5.F32, R161.reuse.F32 ;  /* 0x0000000568887c49 */ /* 0x100fe400092000a1 */
[--C-:B------:R-:W-:Y:S01]  /*9260*/  FFMA2 R138, R106.F32x2.HI_LO, UR5.F32, R161.reuse.F32 ;  /* 0x000000056a8a7c49 */ /* 0x100fe200092000a1 */
[----:B------:R-:W-:Y:S01]  /*9270*/  MUFU.EX2 R132, R132 ;  /* 0x0000008400847308 */ /* 0x000fe20000000800 */
[----:B------:R-:W-:Y:S02]  /*9280*/  FFMA2 R140, R108.F32x2.HI_LO, UR5.F32, R161.F32 ;  /* 0x000000056c8c7c49 */ /* 0x000fe400092000a1 */
[----:B------:R-:W-:-:S02]  /*9290*/  IMAD.SHL.U32 R106, R159, 0x4, RZ ;  /* 0x000000049f6a7824 */ /* 0x000fc400078e00ff */
[--C-:B------:R-:W-:Y:S01]  /*92a0*/  FFMA2 R142, R110.F32x2.HI_LO, UR5.F32, R161.reuse.F32 ;  /* 0x000000056e8e7c49 */ /* 0x100fe200092000a1 */
[----:B-1----:R-:W-:Y:S01]  /*92b0*/  FSEL R163, R163, 1, !P1 ;  /* 0x3f800000a3a37808 */ /* 0x002fe20004800000 */
[--C-:B------:R-:W-:Y:S02]  /*92c0*/  FFMA2 R144, R112.F32x2.HI_LO, UR5.F32, R161.reuse.F32 ;  /* 0x0000000570907c49 */ /* 0x100fe400092000a1 */
[----:B------:R-:W-:Y:S02]  /*92d0*/  IMAD.U32 R108, RZ, RZ, UR13 ;  /* 0x0000000dff6c7e24 */ /* 0x000fe4000f8e00ff */
[--C-:B------:R-:W-:Y:S01]  /*92e0*/  FFMA2 R146, R114.F32x2.HI_LO, UR5.F32, R161.reuse.F32 ;  /* 0x0000000572927c49 */ /* 0x100fe200092000a1 */
[----:B------:R-:W1:Y:S01]  /*92f0*/  MUFU.EX2 R133, R133 ;  /* 0x0000008500857308 */ /* 0x000e620000000800 */
[--C-:B------:R-:W-:Y:S01]  /*9300*/  FFMA2 R116, R116.F32x2.HI_LO, UR5.F32, R161.reuse.F32 ;  /* 0x0000000574747c49 */ /* 0x100fe200092000a1 */
[----:B------:R-:W-:Y:S01]  /*9310*/  LOP3.LUT R106, R106, 0x1fc, RZ, 0xc0, !PT ;  /* 0x000001fc6a6a7812 */ /* 0x000fe200078ec0ff */
        /* <DEDUP_REMOVED lines=9> */
[----:B------:R-:W3:Y:S01]  /*93b0*/  MUFU.EX2 R135, R135 ;  /* 0x0000008700877308 */ /* 0x000ee20000000800 */
[--C-:B------:R-:W-:Y:S01]  /*93c0*/  FFMA2 R152, R72.F32x2.HI_LO, UR5.F32, R161.reuse.F32 ;  /* 0x0000000548987c49 */ /* 0x100fe200092000a1 */
[----:B-1----:R-:W-:Y:S01]  /*93d0*/  F2FP.BF16.F32.PACK_AB R100, R133, R132 ;  /* 0x000000848564723e */ /* 0x002fe200000010ff */
[----:B------:R-:W-:-:S02]  /*93e0*/  FFMA2 R148, R68.F32x2.HI_LO, UR5.F32, R161.F32 ;  /* 0x0000000544947c49 */ /* 0x000fc400092000a1 */
[--C-:B------:R-:W-:Y:S02]  /*93f0*/  FFMA2 R72, R82.F32x2.HI_LO, UR5.F32, R161.reuse.F32 ;  /* 0x0000000552487c49 */ /* 0x100fe400092000a1 */
[--C-:B------:R-:W-:Y:S01]  /*9400*/  FFMA2 R68, R74.F32x2.HI_LO, UR5.F32, R161.reuse.F32 ;  /* 0x000000054a447c49 */ /* 0x100fe200092000a1 */
[----:B------:R-:W-:Y:S01]  /*9410*/  MUFU.EX2 R136, R136 ;  /* 0x0000008800887308 */ /* 0x000fe20000000800 */
[--C-:B------:R-:W-:Y:S01]  /*9420*/  FFMA2 R74, R80.F32x2.HI_LO, UR5.F32, R161.reuse.F32 ;  /* 0x00000005504a7c49 */ /* 0x100fe200092000a1 */
[----:B------:R-:W-:Y:S01]  /*9430*/  FMNMX R72, R72, -127, !PT ;  /* 0xc2fe000048487809 */ /* 0x000fe20007800000 */
[--C-:B------:R-:W-:Y:S01]  /*9440*/  FFMA2 R150, R70.F32x2.HI_LO, UR5.F32, R161.reuse.F32 ;  /* 0x0000000546967c49 */ /* 0x100fe200092000a1 */
[----:B------:R-:W-:Y:S01]  /*9450*/  FMNMX R73, R73, -127, !PT ;  /* 0xc2fe000049497809 */ /* 0x000fe20007800000 */
[--C-:B------:R-:W-:Y:S01]  /*9460*/  FFMA2 R70, R96.F32x2.HI_LO, UR5.F32, R161.reuse.F32 ;  /* 0x0000000560467c49 */ /* 0x100fe200092000a1 */
[----:B------:R-:W-:Y:S01]  /*9470*/  FMNMX R74, R74, -127, !PT ;  /* 0xc2fe00004a4a7809 */ /* 0x000fe20007800000 */
[--C-:B------:R-:W-:Y:S01]  /*9480*/  FFMA2 R84, R84.F32x2.HI_LO, UR5.F32, R161.reuse.F32 ;  /* 0x0000000554547c49 */ /* 0x100fe200092000a1 */
[----:B------:R-:W1:Y:S01]  /*9490*/  MUFU.EX2 R137, R137 ;  /* 0x0000008900897308 */ /* 0x000e620000000800 */
[----:B---3--:R-:W-:Y:S01]  /*94a0*/  F2FP.BF16.F32.PACK_AB R101, R135, R134 ;  /* 0x000000868765723e */ /* 0x008fe200000010ff */
[--C-:B------:R-:W-:Y:S01]  /*94b0*/  FFMA2 R86, R86.F32x2.HI_LO, UR5.F32, R161.reuse.F32 ;  /* 0x0000000556567c49 */ /* 0x100fe200092000a1 */
[----:B------:R-:W-:Y:S01]  /*94c0*/  FMNMX R75, R75, -127, !PT ;  /* 0xc2fe00004b4b7809 */ /* 0x000fe20007800000 */
[--C-:B------:R-:W-:Y:S01]  /*94d0*/  FFMA2 R88, R88.F32x2.HI_LO, UR5.F32, R161.reuse.F32 ;  /* 0x0000000558587c49 */ /* 0x100fe200092000a1 */
[----:B------:R-:W-:Y:S01]  /*94e0*/  FMNMX R70, R70, -127, !PT ;  /* 0xc2fe000046467809 */ /* 0x000fe20007800000 */
[--C-:B------:R-:W-:Y:S01]  /*94f0*/  FFMA2 R90, R90.F32x2.HI_LO, UR5.F32, R161.reuse.F32 ;  /* 0x000000055a5a7c49 */ /* 0x100fe200092000a1 */
[----:B------:R-:W-:Y:S01]  /*9500*/  FMNMX R71, R71, -127, !PT ;  /* 0xc2fe000047477809 */ /* 0x000fe20007800000 */
[----:B------:R-:W-:Y:S01]  /*9510*/  MUFU.EX2 R138, R138 ;  /* 0x0000008a008a7308 */ /* 0x000fe20000000800 */
[----:B------:R-:W-:-:S02]  /*9520*/  FFMA2 R92, R92.F32x2.HI_LO, UR5.F32, R161.F32 ;  /* 0x000000055c5c7c49 */ /* 0x000fc400092000a1 */
[--C-:B------:R-:W-:Y:S02]  /*9530*/  FFMA2 R52, R52.F32x2.HI_LO, UR5.F32, R161.reuse.F32 ;  /* 0x0000000534347c49 */ /* 0x100fe400092000a1 */
[----:B------:R-:W-:Y:S02]  /*9540*/  FADD2.RM R96, R70.F32x2.HI_LO, 12582912 ;  /* 0x4b4000004660744b */ /* 0x000fe40000204000 */
[--C-:B------:R-:W-:Y:S01]  /*9550*/  FFMA2 R54, R54.F32x2.HI_LO, UR5.F32, R161.reuse.F32 ;  /* 0x0000000536367c49 */ /* 0x100fe200092000a1 */
[----:B------:R-:W3:Y:S01]  /*9560*/  MUFU.EX2 R139, R139 ;  /* 0x0000008b008b7308 */ /* 0x000ee20000000800 */
[----:B-1----:R-:W-:Y:S01]  /*9570*/  F2FP.BF16.F32.PACK_AB R102, R137, R136 ;  /* 0x000000888966723e */ /* 0x002fe200000010ff */
[--C-:B------:R-:W-:Y:S02]  /*9580*/  FFMA2 R56, R56.F32x2.HI_LO, UR5.F32, R161.reuse.F32 ;  /* 0x0000000538387c49 */ /* 0x100fe400092000a1 */
[--C-:B------:R-:W-:Y:S02]  /*9590*/  FFMA2 R58, R58.F32x2.HI_LO, UR5.F32, R161.reuse.F32 ;  /* 0x000000053a3a7c49 */ /* 0x100fe400092000a1 */
[----:B------:R-:W-:-:S02]  /*95a0*/  FFMA2 R60, R60.F32x2.HI_LO, UR5.F32, R161.F32 ;  /* 0x000000053c3c7c49 */ /* 0x000fc400092000a1 */
[----:B------:R-:W-:Y:S01]  /*95b0*/  MUFU.EX2 R140, R140 ;  /* 0x0000008c008c7308 */ /* 0x000fe20000000800 */
[--C-:B------:R-:W-:Y:S02]  /*95c0*/  FFMA2 R20, R20.F32x2.HI_LO, UR5.F32, R161.reuse.F32 ;  /* 0x0000000514147c49 */ /* 0x100fe400092000a1 */
[--C-:B------:R-:W-:Y:S02]  /*95d0*/  FFMA2 R22, R22.F32x2.HI_LO, UR5.F32, R161.reuse.F32 ;  /* 0x0000000516167c49 */ /* 0x100fe400092000a1 */
[--C-:B------:R-:W-:Y:S02]  /*95e0*/  FFMA2 R24, R24.F32x2.HI_LO, UR5.F32, R161.reuse.F32 ;  /* 0x0000000518187c49 */ /* 0x100fe400092000a1 */
[--C-:B------:R-:W-:Y:S01]  /*95f0*/  FFMA2 R26, R26.F32x2.HI_LO, UR5.F32, R161.reuse.F32 ;  /* 0x000000051a1a7c49 */ /* 0x100fe200092000a1 */
[----:B------:R-:W1:Y:S01]  /*9600*/  MUFU.EX2 R141, R141 ;  /* 0x0000008d008d7308 */ /* 0x000e620000000800 */
[----:B---3--:R-:W-:Y:S01]  /*9610*/  F2FP.BF16.F32.PACK_AB R103, R139, R138 ;  /* 0x0000008a8b67723e */ /* 0x008fe200000010ff */
[----:B------:R-:W-:-:S02]  /*9620*/  FFMA2 R28, R28.F32x2.HI_LO, UR5.F32, R161.F32 ;  /* 0x000000051c1c7c49 */ /* 0x000fc400092000a1 */
[--C-:B------:R-:W-:Y:S02]  /*9630*/  FFMA2 R30, R30.F32x2.HI_LO, UR5.F32, R161.reuse.F32 ;  /* 0x000000051e1e7c49 */ /* 0x100fe400092000a1 */
[--C-:B------:R-:W-:Y:S02]  /*9640*/  FFMA2 R32, R32.F32x2.HI_LO, UR5.F32, R161.reuse.F32 ;  /* 0x0000000520207c49 */ /* 0x100fe400092000a1 */
[----:B------:R-:W-:Y:S01]  /*9650*/  MUFU.EX2 R142, R142 ;  /* 0x0000008e008e7308 */ /* 0x000fe20000000800 */
[--C-:B------:R-:W-:Y:S02]  /*9660*/  FFMA2 R34, R34.F32x2.HI_LO, UR5.F32, R161.reuse.F32 ;  /* 0x0000000522227c49 */ /* 0x100fe400092000a1 */
[----:B------:R-:W-:-:S05]  /*9670*/  FFMA2 R10, R10.F32x2.HI_LO, UR5.F32, R161.F32 ;  /* 0x000000050a0a7c49 */ /* 0x000fca00092000a1 */
[----:B------:R-:W3:Y:S01]  /*9680*/  MUFU.EX2 R143, R143 ;  /* 0x0000008f008f7308 */ /* 0x000ee20000000800 */
[----:B-1----:R-:W-:-:S07]  /*9690*/  F2FP.BF16.F32.PACK_AB R104, R141, R140 ;  /* 0x0000008c8d68723e */ /* 0x002fce00000010ff */
[----:B------:R-:W-:Y:S08]  /*96a0*/  MUFU.EX2 R144, R144 ;  /* 0x0000009000907308 */ /* 0x000ff00000000800 */
[----:B------:R-:W2:Y:S01]  /*96b0*/  MUFU.EX2 R145, R145 ;  /* 0x0000009100917308 */ /* 0x000ea20000000800 */
[----:B---3--:R-:W-:-:S07]  /*96c0*/  F2FP.BF16.F32.PACK_AB R105, R143, R142 ;  /* 0x0000008e8f69723e */ /* 0x008fce00000010ff */
[----:B------:R-:W-:Y:S08]  /*96d0*/  MUFU.EX2 R146, R146 ;  /* 0x0000009200927308 */ /* 0x000ff00000000800 */
[----:B------:R-:W1:Y:S01]  /*96e0*/  MUFU.EX2 R147, R147 ;  /* 0x0000009300937308 */ /* 0x000e620000000800 */
[----:B--2---:R-:W-:-:S07]  /*96f0*/  F2FP.BF16.F32.PACK_AB R106, R145, R144 ;  /* 0x00000090916a723e */ /* 0x004fce00000010ff */
[----:B------:R-:W-:Y:S08]  /*9700*/  MUFU.EX2 R116, R116 ;  /* 0x0000007400747308 */ /* 0x000ff00000000800 */
        /* <DEDUP_REMOVED lines=25> */
[----:B------:R-:W-:Y:S01]  /*98a0*/  MUFU.EX2 R149, R149 ;  /* 0x0000009500957308 */ /* 0x000fe20000000800 */
[----:B-1----:R-:W-:-:S04]  /*98b0*/  F2FP.BF16.F32.PACK_AB R115, R131, R130 ;  /* 0x000000828373723e */ /* 0x002fc800000010ff */
[----:B------:R1:W-:Y:S01]  /*98c0*/  STTM.x16 tmem[UR4], R100 ;  /* 0x00000064000079ed */ /* 0x0003e20008240004 */
[----:B------:R-:W-:Y:S02]  /*98d0*/  R2UR UR4, R156 ;  /* 0x000000009c0472ca */ /* 0x000fe400000e0000 */
[----:B------:R-:W-:Y:S08]  /*98e0*/  MUFU.EX2 R150, R150 ;  /* 0x0000009600967308 */ /* 0x000ff00000000800 */
[----:B------:R-:W-:Y:S08]  /*98f0*/  MUFU.EX2 R151, R151 ;  /* 0x0000009700977308 */ /* 0x000ff00000000800 */
[----:B------:R-:W-:Y:S08]  /*9900*/  MUFU.EX2 R152, R152 ;  /* 0x0000009800987308 */ /* 0x000ff00000000800 */
[----:B------:R-:W-:Y:S08]  /*9910*/  MUFU.EX2 R153, R153 ;  /* 0x0000009900997308 */ /* 0x000ff00000000800 */
[----:B------:R-:W-:Y:S08]  /*9920*/  MUFU.EX2 R84, R84 ;  /* 0x0000005400547308 */ /* 0x000ff00000000800 */
[----:B------:R-:W-:Y:S08]  /*9930*/  MUFU.EX2 R85, R85 ;  /* 0x0000005500557308 */ /* 0x000ff00000000800 */
[----:B------:R-:W-:Y:S01]  /*9940*/  MUFU.EX2 R86, R86 ;  /* 0x0000005600567308 */ /* 0x000fe20000000800 */
[----:B-1----:R-:W-:-:S02]  /*9950*/  FADD2.RM R106, R72.F32x2.HI_LO, 12582912 ;  /* 0x4b400000486a744b */ /* 0x002fc40000204000 */
[----:B------:R-:W-:Y:S02]  /*9960*/  FADD2.RM R108, R74.F32x2.HI_LO, 12582912 ;  /* 0x4b4000004a6c744b */ /* 0x000fe40000204000 */
[----:B------:R-:W-:-:S03]  /*9970*/  FFMA2 R102, R76.F32x2.HI_LO, UR5.F32, R161.F32 ;  /* 0x000000054c667c49 */ /* 0x000fc600092000a1 */
[----:B------:R-:W-:Y:S01]  /*9980*/  MUFU.EX2 R100, R68 ;  /* 0x0000004400647308 */ /* 0x000fe20000000800 */
[----:B------:R-:W-:Y:S02]  /*9990*/  FADD2 R76, R108.F32x2.HI_LO, -12582912 ;  /* 0xcb4000006c4c744b */ /* 0x000fe40000200000 */
[----:B------:R-:W-:Y:S02]  /*99a0*/  FFMA2 R104, R78.F32x2.HI_LO, UR5.F32, R161.F32 ;  /* 0x000000054e687c49 */ /* 0x000fe400092000a1 */
[----:B------:R-:W-:Y:S02]  /*99b0*/  FADD2 R74, R74.F32x2.HI_LO, -R76.F32x2.HI_LO ;  /* 0x8000004c4a4a724b */ /* 0x000fe40000000000 */
[--C-:B------:R-:W-:Y:S01]  /*99c0*/  FFMA2 R76, R98.F32x2.HI_LO, UR5.F32, R161.reuse.F32 ;  /* 0x00000005624c7c49 */ /* 0x100fe200092000a1 */
[----:B------:R1:W-:Y:S01]  /*99d0*/  MUFU.EX2 R101, R69 ;  /* 0x0000004500657308 */ /* 0x0003e20000000800 */
[--C-:B------:R-:W-:Y:S02]  /*99e0*/  FFMA2 R98, R94.F32x2.HI_LO, UR5.F32, R161.reuse.F32 ;  /* 0x000000055e627c49 */ /* 0x100fe400092000a1 */
[--C-:B------:R-:W-:Y:S01]  /*99f0*/  FFMA2 R110, R36.F32x2.HI_LO, UR5.F32, R161.reuse.F32 ;  /* 0x00000005246e7c49 */ /* 0x100fe200092000a1 */
[----:B------:R-:W-:Y:S01]  /*9a00*/  FMNMX R76, R76, -127, !PT ;  /* 0xc2fe00004c4c7809 */ /* 0x000fe20007800000 */
[--C-:B------:R-:W-:Y:S01]  /*9a10*/  FFMA2 R36, R42.F32x2.HI_LO, UR5.F32, R161.reuse.F32 ;  /* 0x000000052a247c49 */ /* 0x100fe200092000a1 */
[----:B------:R-:W-:Y:S01]  /*9a20*/  FMNMX R77, R77, -127, !PT ;  /* 0xc2fe00004d4d7809 */ /* 0x000fe20007800000 */
[--C-:B------:R-:W-:Y:S01]  /*9a30*/  FFMA2 R42, R48.F32x2.HI_LO, UR5.F32, R161.reuse.F32 ;  /* 0x00000005302a7c49 */ /* 0x100fe200092000a1 */
[----:B------:R-:W-:Y:S01]  /*9a40*/  MUFU.EX2 R102, R102 ;  /* 0x0000006600667308 */ /* 0x000fe20000000800 */
[----:B------:R-:W-:-:S02]  /*9a50*/  FFMA2 R114, R40.F32x2.HI_LO, UR5.F32, R161.F32 ;  /* 0x0000000528727c49 */ /* 0x000fc400092000a1 */
[--C-:B------:R-:W-:Y:S01]  /*9a60*/  FFMA2 R40, R50.F32x2.HI_LO, UR5.F32, R161.reuse.F32 ;  /* 0x0000000532287c49 */ /* 0x100fe200092000a1 */
[----:B------:R-:W-:Y:S01]  /*9a70*/  FMNMX R42, R42, -127, !PT ;  /* 0xc2fe00002a2a7809 */ /* 0x000fe20007800000 */
[--C-:B------:R-:W-:Y:S01]  /*9a80*/  FFMA2 R112, R38.F32x2.HI_LO, UR5.F32, R161.reuse.F32 ;  /* 0x0000000526707c49 */ /* 0x100fe200092000a1 */
[----:B------:R-:W-:Y:S01]  /*9a90*/  FMNMX R43, R43, -127, !PT ;  /* 0xc2fe00002b2b7809 */ /* 0x000fe20007800000 */
[----:B------:R-:W-:Y:S01]  /*9aa0*/  FFMA2 R38, R64.F32x2.HI_LO, UR5.F32, R161.F32 ;  /* 0x0000000540267c49 */ /* 0x000fe200092000a1 */
[----:B------:R-:W2:Y:S01]  /*9ab0*/  MUFU.EX2 R103, R103 ;  /* 0x0000006700677308 */ /* 0x000ea20000000800 */
[----:B-1----:R-:W-:Y:S01]  /*9ac0*/  FADD2 R68, R106.F32x2.HI_LO, -12582912 ;  /* 0xcb4000006a44744b */ /* 0x002fe20000200000 */
[----:B------:R-:W-:Y:S02]  /*9ad0*/  FMNMX R40, R40, -127, !PT ;  /* 0xc2fe000028287809 */ /* 0x000fe40007800000 */
[----:B------:R-:W-:Y:S01]  /*9ae0*/  FMNMX R41, R41, -127, !PT ;  /* 0xc2fe000029297809 */ /* 0x000fe20007800000 */
[----:B------:R-:W-:Y:S01]  /*9af0*/  FADD2 R72, R72.F32x2.HI_LO, -R68.F32x2.HI_LO ;  /* 0x800000444848724b */ /* 0x000fe20000000000 */
[----:B------:R-:W-:Y:S01]  /*9b00*/  FMNMX R38, R38, -127, !PT ;  /* 0xc2fe000026267809 */ /* 0x000fe20007800000 */
[----:B------:R-:W-:Y:S01]  /*9b10*/  FADD2 R68, R96.F32x2.HI_LO, -12582912 ;  /* 0xcb4000006044744b */ /* 0x000fe20000200000 */
[----:B------:R-:W-:Y:S01]  /*9b20*/  MUFU.EX2 R104, R104 ;  /* 0x0000006800687308 */ /* 0x000fe20000000800 */
[----:B------:R-:W-:-:S02]  /*9b30*/  FMNMX R39, R39, -127, !PT ;  /* 0xc2fe000027277809 */ /* 0x000fc40007800000 */
[----:B------:R-:W-:Y:S02]  /*9b40*/  FADD2 R70, R70.F32x2.HI_LO, -R68.F32x2.HI_LO ;  /* 0x800000444646724b */ /* 0x000fe40000000000 */
[----:B------:R-:W-:Y:S02]  /*9b50*/  FFMA2 R68, R74.F32x2.HI_LO, R162.F32, 0.22756439447402954102 ;  /* 0x3e6906a44a447449 */ /* 0x000fe400012000a2 */
[----:B------:R-:W-:Y:S01]  /*9b60*/  FADD2.RM R64, R38.F32x2.HI_LO, 12582912 ;  /* 0x4b4000002640744b */ /* 0x000fe20000204000 */
[----:B------:R-:W1:Y:S01]  /*9b70*/  MUFU.EX2 R105, R105 ;  /* 0x0000006900697308 */ /* 0x000e620000000800 */
[----:B------:R-:W-:-:S04]  /*9b80*/  FFMA2 R68, R68.F32x2.HI_LO, R74.F32x2.HI_LO, 0.69514614343643188477 ;  /* 0x3f31f51944447449 */ /* 0x000fc8000020004a */
[----:B------:R-:W-:Y:S02]  /*9b90*/  FFMA2 R74, R68.F32x2.HI_LO, R74.F32x2.HI_LO, 1 ;  /* 0x3f800000444a7449 */ /* 0x000fe4000020004a */
[----:B------:R-:W-:Y:S01]  /*9ba0*/  FFMA2 R68, R72.F32x2.HI_LO, R162.F32, 0.22756439447402954102 ;  /* 0x3e6906a448447449 */ /* 0x000fe200012000a2 */
[----:B------:R-:W-:Y:S01]  /*9bb0*/  MUFU.EX2 R87, R87 ;  /* 0x0000005700577308 */ /* 0x000fe20000000800 */
[----:B------:R-:W-:Y:S02]  /*9bc0*/  IMAD R108, R108, 0x800000, R74 ;  /* 0x008000006c6c7824 */ /* 0x000fe400078e024a */
[-C--:B------:R-:W-:Y:S02]  /*9bd0*/  FFMA2 R68, R68.F32x2.HI_LO, R72.reuse.F32x2.HI_LO, 0.69514614343643188477 ;  /* 0x3f31f51944447449 */ /* 0x080fe40000200048 */
[----:B------:R-:W-:Y:S02]  /*9be0*/  IMAD R109, R109, 0x800000, R75 ;  /* 0x008000006d6d7824 */ /* 0x000fe400078e024b */
[----:B------:R-:W-:Y:S01]  /*9bf0*/  FFMA2 R72, R68.F32x2.HI_LO, R72.F32x2.HI_LO, 1 ;  /* 0x3f80000044487449 */ /* 0x000fe20000200048 */
[----:B------:R-:W-:Y:S01]  /*9c00*/  MUFU.EX2 R88, R88 ;  /* 0x0000005800587308 */ /* 0x000fe20000000800 */
[----:B------:R-:W-:Y:S01]  /*9c10*/  FFMA2 R68, R70.F32x2.HI_LO, R162.F32, 0.22756439447402954102 ;  /* 0x3e6906a446447449 */ /* 0x000fe200012000a2 */
[----:B------:R-:W-:Y:S01]  /*9c20*/  F2FP.BF16.F32.PACK_AB R74, R109, R108 ;  /* 0x0000006c6d4a723e */ /* 0x000fe200000010ff */
[----:B------:R-:W-:Y:S01]  /*9c30*/  IMAD R106, R106, 0x800000, R72 ;  /* 0x008000006a6a7824 */ /* 0x000fe200078e0248 */
[----:B--2---:R-:W-:Y:S01]  /*9c40*/  F2FP.BF16.F32.PACK_AB R72, R103, R102 ;  /* 0x000000666748723e */ /* 0x004fe200000010ff */
[----:B------:R-:W-:-:S02]  /*9c50*/  FFMA2 R68, R68.F32x2.HI_LO, R70.F32x2.HI_LO, 0.69514614343643188477 ;  /* 0x3f31f51944447449 */ /* 0x000fc40000200046 */
[----:B------:R-:W-:Y:S01]  /*9c60*/  IMAD R107, R107, 0x800000, R73 ;  /* 0x008000006b6b7824 */ /* 0x000fe200078e0249 */
[----:B-1----:R-:W-:Y:S01]  /*9c70*/  F2FP.BF16.F32.PACK_AB R73, R105, R104 ;  /* 0x000000686949723e */ /* 0x002fe200000010ff */
[----:B------:R-:W1:Y:S01]  /*9c80*/  MUFU.EX2 R89, R89 ;  /* 0x0000005900597308 */ /* 0x000e620000000800 */
[----:B------:R-:W-:Y:S02]  /*9c90*/  FFMA2 R70, R68.F32x2.HI_LO, R70.F32x2.HI_LO, 1 ;  /* 0x3f80000044467449 */ /* 0x000fe40000200046 */
[----:B------:R-:W-:Y:S01]  /*9ca0*/  FADD2.RM R68, R76.F32x2.HI_LO, 12582912 ;  /* 0x4b4000004c44744b */ /* 0x000fe20000204000 */
[----:B------:R-:W-:Y:S01]  /*9cb0*/  F2FP.BF16.F32.PACK_AB R75, R107, R106 ;  /* 0x0000006a6b4b723e */ /* 0x000fe200000010ff */
[----:B------:R-:W-:Y:S01]  /*9cc0*/  IMAD R96, R96, 0x800000, R70 ;  /* 0x0080000060607824 */ /* 0x000fe200078e0246 */
[----:B------:R-:W-:Y:S01]  /*9cd0*/  F2FP.BF16.F32.PACK_AB R70, R153, R152 ;  /* 0x000000989946723e */ /* 0x000fe200000010ff */
[----:B------:R-:W-:Y:S01]  /*9ce0*/  FADD2 R78, R68.F32x2.HI_LO, -12582912 ;  /* 0xcb400000444e744b */ /* 0x000fe20000200000 */
[----:B------:R-:W-:Y:S01]  /*9cf0*/  MUFU.EX2 R90, R90 ;  /* 0x0000005a005a7308 */ /* 0x000fe20000000800 */
[----:B------:R-:W-:Y:S01]  /*9d00*/  IMAD R97, R97, 0x800000, R71 ;  /* 0x0080000061617824 */ /* 0x000fe200078e0247 */
[----:B------:R-:W-:Y:S01]  /*9d10*/  F2FP.BF16.F32.PACK_AB R71, R101, R100 ;  /* 0x000000646547723e */ /* 0x000fe200000010ff */
[----:B------:R-:W-:-:S03]  /*9d20*/  FADD2 R76, R76.F32x2.HI_LO, -R78.F32x2.HI_LO ;  /* 0x8000004e4c4c724b */ /* 0x000fc60000000000 */
[----:B------:R-:W-:Y:S01]  /*9d30*/  F2FP.BF16.F32.PACK_AB R82, R97, R96 ;  /* 0x000000606152723e */ /* 0x000fe200000010ff */
[----:B------:R-:W-:Y:S01]  /*9d40*/  FFMA2 R78, R76.F32x2.HI_LO, R162.F32, 0.22756439447402954102 ;  /* 0x3e6906a44c4e7449 */ /* 0x000fe200012000a2 */
[----:B------:R-:W2:Y:S03]  /*9d50*/  MUFU.EX2 R91, R91 ;  /* 0x0000005b005b7308 */ /* 0x000ea60000000800 */
[----:B------:R-:W-:-:S04]  /*9d60*/  FFMA2 R78, R78.F32x2.HI_LO, R76.F32x2.HI_LO, 0.69514614343643188477 ;  /* 0x3f31f5194e4e7449 */ /* 0x000fc8000020004c */
[----:B------:R-:W-:Y:S01]  /*9d70*/  FFMA2 R76, R78.F32x2.HI_LO, R76.F32x2.HI_LO, 1 ;  /* 0x3f8000004e4c7449 */ /* 0x000fe2000020004c */
[----:B------:R-:W-:Y:S01]  /*9d80*/  MUFU.EX2 R92, R92 ;  /* 0x0000005c005c7308 */ /* 0x000fe20000000800 */
[----:B-1----:R-:W-:Y:S02]  /*9d90*/  F2FP.BF16.F32.PACK_AB R78, R89, R88 ;  /* 0x00000058594e723e */ /* 0x002fe400000010ff */
[----:B------:R-:W-:Y:S01]  /*9da0*/  IMAD R94, R68, 0x800000, R76 ;  /* 0x00800000445e7824 */ /* 0x000fe200078e024c */
[----:B------:R-:W-:Y:S01]  /*9db0*/  F2FP.BF16.F32.PACK_AB R68, R149, R148 ;  /* 0x000000949544723e */ /* 0x000fe200000010ff */
[----:B------:R-:W-:Y:S01]  /*9dc0*/  IMAD R95, R69, 0x800000, R77 ;  /* 0x00800000455f7824 */ /* 0x000fe200078e024d */
[----:B------:R-:W-:Y:S02]  /*9dd0*/  F2FP.BF16.F32.PACK_AB R69, R151, R150 ;  /* 0x000000969745723e */ /* 0x000fe400000010ff */
[----:B------:R-:W1:Y:S01]  /*9de0*/  MUFU.EX2 R93, R93 ;  /* 0x0000005d005d7308 */ /* 0x000e620000000800 */
[----:B------:R-:W-:-:S02]  /*9df0*/  F2FP.BF16.F32.PACK_AB R76, R85, R84 ;  /* 0x00000054554c723e */ /* 0x000fc400000010ff */
[----:B------:R-:W-:Y:S02]  /*9e00*/  F2FP.BF16.F32.PACK_AB R77, R87, R86 ;  /* 0x00000056574d723e */ /* 0x000fe400000010ff */
[----:B--2---:R-:W-:Y:S02]  /*9e10*/  F2FP.BF16.F32.PACK_AB R79, R91, R90 ;  /* 0x0000005a5b4f723e */ /* 0x004fe400000010ff */
[----:B------:R-:W-:Y:S01]  /*9e20*/  F2FP.BF16.F32.PACK_AB R83, R95, R94 ;  /* 0x0000005e5f53723e */ /* 0x000fe200000010ff */
[----:B------:R-:W-:Y:S08]  /*9e30*/  MUFU.EX2 R98, R98 ;  /* 0x0000006200627308 */ /* 0x000ff00000000800 */
[----:B------:R-:W2:Y:S01]  /*9e40*/  MUFU.EX2 R99, R99 ;  /* 0x0000006300637308 */ /* 0x000ea20000000800 */
[----:B-1----:R-:W-:-:S07]  /*9e50*/  F2FP.BF16.F32.PACK_AB R80, R93, R92 ;  /* 0x0000005c5d50723e */ /* 0x002fce00000010ff */
[----:B------:R-:W-:Y:S08]  /*9e60*/  MUFU.EX2 R110, R110 ;  /* 0x0000006e006e7308 */ /* 0x000ff00000000800 */
[----:B------:R-:W-:Y:S01]  /*9e70*/  MUFU.EX2 R111, R111 ;  /* 0x0000006f006f7308 */ /* 0x000fe20000000800 */
[----:B--2---:R-:W-:-:S04]  /*9e80*/  F2FP.BF16.F32.PACK_AB R81, R99, R98 ;  /* 0x000000626351723e */ /* 0x004fc800000010ff */
        /* <DEDUP_REMOVED lines=13> */
[--C-:B------:R-:W-:Y:S02]  /*9f60*/  FFMA2 R44, R66.F32x2.HI_LO, UR5.F32, R161.reuse.F32 ;  /* 0x00000005422c7c49 */ /* 0x100fe400092000a1 */
[--C-:B------:R-:W-:Y:S02]  /*9f70*/  FFMA2 R72, R46.F32x2.HI_LO, UR5.F32, R161.reuse.F32 ;  /* 0x000000052e487c49 */ /* 0x100fe400092000a1 */
[--C-:B------:R-:W-:Y:S01]  /*9f80*/  FFMA2 R66, R62.F32x2.HI_LO, UR5.F32, R161.reuse.F32 ;  /* 0x000000053e427c49 */ /* 0x100fe200092000a1 */
[----:B------:R-:W-:Y:S01]  /*9f90*/  FMNMX R44, R44, -127, !PT ;  /* 0xc2fe00002c2c7809 */ /* 0x000fe20007800000 */
[--C-:B------:R-:W-:Y:S01]  /*9fa0*/  FFMA2 R78, R4.F32x2.HI_LO, UR5.F32, R161.reuse.F32 ;  /* 0x00000005044e7c49 */ /* 0x100fe200092000a1 */
[----:B------:R1:W-:Y:S01]  /*9fb0*/  MUFU.EX2 R69, R37 ;  /* 0x0000002500457308 */ /* 0x0003e20000000800 */
[----:B------:R-:W-:Y:S01]  /*9fc0*/  FMNMX R45, R45, -127, !PT ;  /* 0xc2fe00002d2d7809 */ /* 0x000fe20007800000 */
[----:B------:R-:W-:-:S02]  /*9fd0*/  FFMA2 R80, R6.F32x2.HI_LO, UR5.F32, R161.F32 ;  /* 0x0000000506507c49 */ /* 0x000fc400092000a1 */
[----:B------:R-:W-:-:S04]  /*9fe0*/  FFMA2 R82, R8.F32x2.HI_LO, UR5.F32, R161.F32 ;  /* 0x0000000508527c49 */ /* 0x000fc800092000a1 */
[----:B------:R-:W-:Y:S08]  /*9ff0*/  MUFU.EX2 R70, R70 ;  /* 0x0000004600467308 */ /* 0x000ff00000000800 */
[----:B------:R-:W2:Y:S01]  /*a000*/  MUFU.EX2 R71, R71 ;  /* 0x0000004700477308 */ /* 0x000ea20000000800 */
[----:B-1----:R-:W-:-:S04]  /*a010*/  FADD2 R36, R76.F32x2.HI_LO, -12582912 ;  /* 0xcb4000004c24744b */ /* 0x002fc80000200000 */
[----:B------:R-:W-:Y:S02]  /*a020*/  FADD2 R42, R42.F32x2.HI_LO, -R36.F32x2.HI_LO ;  /* 0x800000242a2a724b */ /* 0x000fe40000000000 */
[----:B------:R-:W-:Y:S01]  /*a030*/  FADD2 R36, R74.F32x2.HI_LO, -12582912 ;  /* 0xcb4000004a24744b */ /* 0x000fe20000200000 */
[----:B------:R-:W-:Y:S03]  /*a040*/  MUFU.EX2 R72, R72 ;  /* 0x0000004800487308 */ /* 0x000fe60000000800 */
[----:B------:R-:W-:Y:S02]  /*a050*/  FADD2 R40, R40.F32x2.HI_LO, -R36.F32x2.HI_LO ;  /* 0x800000242828724b */ /* 0x000fe40000000000 */
[----:B------:R-:W-:-:S03]  /*a060*/  FADD2 R36, R64.F32x2.HI_LO, -12582912 ;  /* 0xcb4000004024744b */ /* 0x000fc60000200000 */
[----:B------:R-:W1:Y:S01]  /*a070*/  MUFU.EX2 R73, R73 ;  /* 0x0000004900497308 */ /* 0x000e620000000800 */
[----:B------:R-:W-:Y:S02]  /*a080*/  FADD2 R38, R38.F32x2.HI_LO, -R36.F32x2.HI_LO ;  /* 0x800000242626724b */ /* 0x000fe40000000000 */
[----:B------:R-:W-:-:S04]  /*a090*/  FFMA2 R36, R42.F32x2.HI_LO, R162.F32, 0.22756439447402954102 ;  /* 0x3e6906a42a247449 */ /* 0x000fc800012000a2 */
[-C--:B------:R-:W-:Y:S01]  /*a0a0*/  FFMA2 R36, R36.F32x2.HI_LO, R42.reuse.F32x2.HI_LO, 0.69514614343643188477 ;  /* 0x3f31f51924247449 */ /* 0x080fe2000020002a */
[----:B------:R-:W3:Y:S03]  /*a0b0*/  MUFU.EX2 R55, R55 ;  /* 0x0000003700377308 */ /* 0x000ee60000000800 */
[----:B------:R-:W-:Y:S02]  /*a0c0*/  FFMA2 R42, R36.F32x2.HI_LO, R42.F32x2.HI_LO, 1 ;  /* 0x3f800000242a7449 */ /* 0x000fe4000020002a */
[----:B------:R-:W-:Y:S02]  /*a0d0*/  FFMA2 R36, R40.F32x2.HI_LO, R162.F32, 0.22756439447402954102 ;  /* 0x3e6906a428247449 */ /* 0x000fe400012000a2 */
[----:B------:R-:W-:Y:S01]  /*a0e0*/  IMAD R76, R76, 0x800000, R42 ;  /* 0x008000004c4c7824 */ /* 0x000fe200078e022a */
[----:B------:R-:W-:Y:S01]  /*a0f0*/  MUFU.EX2 R56, R56 ;  /* 0x0000003800387308 */ /* 0x000fe20000000800 */
[----:B------:R-:W-:-:S02]  /*a100*/  FFMA2 R36, R36.F32x2.HI_LO, R40.F32x2.HI_LO, 0.69514614343643188477 ;  /* 0x3f31f51924247449 */ /* 0x000fc40000200028 */
[----:B------:R-:W-:Y:S02]  /*a110*/  IMAD R77, R77, 0x800000, R43 ;  /* 0x008000004d4d7824 */ /* 0x000fe400078e022b */
[----:B------:R-:W-:Y:S02]  /*a120*/  FFMA2 R40, R36.F32x2.HI_LO, R40.F32x2.HI_LO, 1 ;  /* 0x3f80000024287449 */ /* 0x000fe40000200028 */
[----:B------:R-:W-:Y:S01]  /*a130*/  FADD2.RM R36, R44.F32x2.HI_LO, 12582912 ;  /* 0x4b4000002c24744b */ /* 0x000fe20000204000 */
[----:B------:R-:W4:Y:S01]  /*a140*/  MUFU.EX2 R57, R57 ;  /* 0x0000003900397308 */ /* 0x000f220000000800 */
[----:B------:R-:W-:Y:S01]  /*a150*/  IMAD R74, R74, 0x800000, R40 ;  /* 0x008000004a4a7824 */ /* 0x000fe200078e0228 */
[----:B--2---:R-:W-:Y:S01]  /*a160*/  F2FP.BF16.F32.PACK_AB R40, R71, R70 ;  /* 0x000000464728723e */ /* 0x004fe200000010ff */
[----:B------:R-:W-:Y:S02]  /*a170*/  FADD2 R46, R36.F32x2.HI_LO, -12582912 ;  /* 0xcb400000242e744b */ /* 0x000fe40000200000 */
[----:B------:R-:W-:Y:S01]  /*a180*/  IMAD R75, R75, 0x800000, R41 ;  /* 0x008000004b4b7824 */ /* 0x000fe200078e0229 */
[----:B-1----:R-:W-:Y:S01]  /*a190*/  F2FP.BF16.F32.PACK_AB R41, R73, R72 ;  /* 0x000000484929723e */ /* 0x002fe200000010ff */
[----:B------:R-:W-:Y:S01]  /*a1a0*/  FADD2 R44, R44.F32x2.HI_LO, -R46.F32x2.HI_LO ;  /* 0x8000002e2c2c724b */ /* 0x000fe20000000000 */
[----:B------:R-:W-:Y:S01]  /*a1b0*/  MUFU.EX2 R58, R58 ;  /* 0x0000003a003a7308 */ /* 0x000fe20000000800 */
[----:B------:R-:W-:Y:S01]  /*a1c0*/  FFMA2 R46, R38.F32x2.HI_LO, R162.F32, 0.22756439447402954102 ;  /* 0x3e6906a4262e7449 */ /* 0x000fe200012000a2 */
[----:B------:R-:W-:-:S02]  /*a1d0*/  F2FP.BF16.F32.PACK_AB R42, R77, R76 ;  /* 0x0000004c4d2a723e */ /* 0x000fc400000010ff */
[----:B------:R-:W-:Y:S01]  /*a1e0*/  F2FP.BF16.F32.PACK_AB R43, R75, R74 ;  /* 0x0000004a4b2b723e */ /* 0x000fe200000010ff */
[----:B------:R-:W-:-:S03]  /*a1f0*/  FFMA2 R46, R46.F32x2.HI_LO, R38.F32x2.HI_LO, 0.69514614343643188477 ;  /* 0x3f31f5192e2e7449 */ /* 0x000fc60000200026 */
[----:B------:R-:W1:Y:S01]  /*a200*/  MUFU.EX2 R59, R59 ;  /* 0x0000003b003b7308 */ /* 0x000e620000000800 */
[----:B------:R-:W-:Y:S02]  /*a210*/  FFMA2 R38, R46.F32x2.HI_LO, R38.F32x2.HI_LO, 1 ;  /* 0x3f8000002e267449 */ /* 0x000fe40000200026 */
[----:B------:R-:W-:Y:S02]  /*a220*/  FFMA2 R46, R44.F32x2.HI_LO, R162.F32, 0.22756439447402954102 ;  /* 0x3e6906a42c2e7449 */ /* 0x000fe400012000a2 */
[----:B------:R-:W-:Y:S01]  /*a230*/  IMAD R64, R64, 0x800000, R38 ;  /* 0x0080000040407824 */ /* 0x000fe200078e0226 */
[----:B------:R-:W-:Y:S01]  /*a240*/  F2FP.BF16.F32.PACK_AB R38, R115, R114 ;  /* 0x000000727326723e */ /* 0x000fe200000010ff */
[----:B------:R-:W-:Y:S01]  /*a250*/  FFMA2 R46, R46.F32x2.HI_LO, R44.F32x2.HI_LO, 0.69514614343643188477 ;  /* 0x3f31f5192e2e7449 */ /* 0x000fe2000020002c */
[----:B------:R-:W-:Y:S01]  /*a260*/  MUFU.EX2 R60, R60 ;  /* 0x0000003c003c7308 */ /* 0x000fe20000000800 */
[----:B------:R-:W-:Y:S01]  /*a270*/  IMAD R65, R65, 0x800000, R39 ;  /* 0x0080000041417824 */ /* 0x000fe200078e0227 */
[----:B------:R-:W-:Y:S01]  /*a280*/  F2FP.BF16.F32.PACK_AB R39, R69, R68 ;  /* 0x000000444527723e */ /* 0x000fe200000010ff */
[----:B------:R-:W-:Y:S01]  /*a290*/  FFMA2 R62, R46.F32x2.HI_LO, R44.F32x2.HI_LO, 1 ;  /* 0x3f8000002e3e7449 */ /* 0x000fe2000020002c */
[----:B------:R-:W-:-:S02]  /*a2a0*/  F2FP.BF16.F32.PACK_AB R44, R53, R52 ;  /* 0x00000034352c723e */ /* 0x000fc400000010ff */
[----:B---3--:R-:W-:Y:S01]  /*a2b0*/  F2FP.BF16.F32.PACK_AB R45, R55, R54 ;  /* 0x00000036372d723e */ /* 0x008fe200000010ff */
[----:B------:R-:W-:Y:S01]  /*a2c0*/  IMAD R62, R36, 0x800000, R62 ;  /* 0x00800000243e7824 */ /* 0x000fe200078e023e */
[----:B------:R-:W2:Y:S01]  /*a2d0*/  MUFU.EX2 R61, R61 ;  /* 0x0000003d003d7308 */ /* 0x000ea20000000800 */
[----:B------:R-:W-:Y:S01]  /*a2e0*/  IMAD R63, R37, 0x800000, R63 ;  /* 0x00800000253f7824 */ /* 0x000fe200078e023f */
[----:B------:R-:W-:Y:S02]  /*a2f0*/  F2FP.BF16.F32.PACK_AB R36, R111, R110 ;  /* 0x0000006e6f24723e */ /* 0x000fe400000010ff */
[----:B------:R-:W-:Y:S02]  /*a300*/  F2FP.BF16.F32.PACK_AB R37, R113, R112 ;  /* 0x000000707125723e */ /* 0x000fe400000010ff */
[----:B----4-:R-:W-:Y:S02]  /*a310*/  F2FP.BF16.F32.PACK_AB R46, R57, R56 ;  /* 0x00000038392e723e */ /* 0x010fe400000010ff */
[----:B------:R-:W-:Y:S01]  /*a320*/  MUFU.EX2 R66, R66 ;  /* 0x0000004200427308 */ /* 0x000fe20000000800 */
[----:B-1----:R-:W-:-:S02]  /*a330*/  F2FP.BF16.F32.PACK_AB R47, R59, R58 ;  /* 0x0000003a3b2f723e */ /* 0x002fc400000010ff */
[----:B------:R-:W-:Y:S02]  /*a340*/  F2FP.BF16.F32.PACK_AB R50, R65, R64 ;  /* 0x000000404132723e */ /* 0x000fe400000010ff */
[----:B------:R-:W-:-:S03]  /*a350*/  F2FP.BF16.F32.PACK_AB R51, R63, R62 ;  /* 0x0000003e3f33723e */ /* 0x000fc600000010ff */
[----:B------:R-:W1:Y:S01]  /*a360*/  MUFU.EX2 R67, R67 ;  /* 0x0000004300437308 */ /* 0x000e620000000800 */
[----:B--2---:R-:W-:-:S07]  /*a370*/  F2FP.BF16.F32.PACK_AB R48, R61, R60 ;  /* 0x0000003c3d30723e */ /* 0x004fce00000010ff */
[----:B------:R-:W-:Y:S08]  /*a380*/  MUFU.EX2 R78, R78 ;  /* 0x0000004e004e7308 */ /* 0x000ff00000000800 */
[----:B------:R-:W2:Y:S01]  /*a390*/  MUFU.EX2 R79, R79 ;  /* 0x0000004f004f7308 */ /* 0x000ea20000000800 */
[----:B-1----:R-:W-:-:S04]  /*a3a0*/  F2FP.BF16.F32.PACK_AB R49, R67, R66 ;  /* 0x000000424331723e */ /* 0x002fc800000010ff */
[----:B------:R1:W-:Y:S01]  /*a3b0*/  STTM.x16 tmem[UR4], R36 ;  /* 0x00000024000079ed */ /* 0x0003e20008240004 */
[----:B------:R-:W-:Y:S01]  /*a3c0*/  R2UR UR4, R157 ;  /* 0x000000009d0472ca */ /* 0x000fe200000e0000 */
[----:B------:R-:W3:Y:S01]  /*a3d0*/  FENCE.VIEW.ASYNC.T ;  /* 0x00000000000073c6 */ /* 0x000ee20000000200 */
[----:B------:R-:W-:Y:S08]  /*a3e0*/  MUFU.EX2 R80, R80 ;  /* 0x0000005000507308 */ /* 0x000ff00000000800 */
[----:B------:R-:W4:Y:S01]  /*a3f0*/  MUFU.EX2 R81, R81 ;  /* 0x0000005100517308 */ /* 0x000f220000000800 */
[----:B--2---:R-:W-:-:S07]  /*a400*/  F2FP.BF16.F32.PACK_AB R4, R79, R78 ;  /* 0x0000004e4f04723e */ /* 0x004fce00000010ff */
[----:B------:R-:W-:Y:S08]  /*a410*/  MUFU.EX2 R82, R82 ;  /* 0x0000005200527308 */ /* 0x000ff00000000800 */
[----:B------:R-:W2:Y:S01]  /*a420*/  MUFU.EX2 R83, R83 ;  /* 0x0000005300537308 */ /* 0x000ea20000000800 */
[----:B----4-:R-:W-:-:S07]  /*a430*/  F2FP.BF16.F32.PACK_AB R5, R81, R80 ;  /* 0x000000505105723e */ /* 0x010fce00000010ff */
[----:B------:R-:W-:Y:S08]  /*a440*/  MUFU.EX2 R20, R20 ;  /* 0x0000001400147308 */ /* 0x000ff00000000800 */
[----:B------:R-:W4:Y:S01]  /*a450*/  MUFU.EX2 R21, R21 ;  /* 0x0000001500157308 */ /* 0x000f220000000800 */
[----:B--2---:R-:W-:-:S07]  /*a460*/  F2FP.BF16.F32.PACK_AB R6, R83, R82 ;  /* 0x000000525306723e */ /* 0x004fce00000010ff */
[----:B------:R-:W-:Y:S01]  /*a470*/  MUFU.EX2 R22, R22 ;  /* 0x0000001600167308 */ /* 0x000fe20000000800 */
[--C-:B-1----:R-:W-:Y:S02]  /*a480*/  FFMA2 R38, R12.F32x2.HI_LO, UR5.F32, R161.reuse.F32 ;  /* 0x000000050c267c49 */ /* 0x102fe400092000a1 */
[----:B------:R-:W-:Y:S02]  /*a490*/  IMAD.MOV.U32 R46, RZ, RZ, 0x1 ;  /* 0x00000001ff2e7424 */ /* 0x000fe400078e00ff */
[--C-:B------:R-:W-:Y:S02]  /*a4a0*/  FFMA2 R40, R14.F32x2.HI_LO, UR5.F32, R161.reuse.F32 ;  /* 0x000000050e287c49 */ /* 0x100fe400092000a1 */
[--C-:B------:R-:W-:Y:S01]  /*a4b0*/  FFMA2 R42, R16.F32x2.HI_LO, UR5.F32, R161.reuse.F32 ;  /* 0x00000005102a7c49 */ /* 0x100fe200092000a1 */
[----:B---3--:R1:W-:Y:S01]  /*a4c0*/  SYNCS.ARRIVE.TRANS64.ART0 RZ, [UR7+0xd8], R46 ;  /* 0x0000d82effff79a7 */ /* 0x0083e20008500007 */
[----:B------:R-:W-:Y:S01]  /*a4d0*/  FFMA2 R44, R18.F32x2.HI_LO, UR5.F32, R161.F32 ;  /* 0x00000005122c7c49 */ /* 0x000fe200092000a1 */
[----:B------:R-:W-:Y:S01]  /*a4e0*/  MUFU.EX2 R36, R10 ;  /* 0x0000000a00247308 */ /* 0x000fe20000000800 */
[----:B----4-:R-:W-:-:S07]  /*a4f0*/  F2FP.BF16.F32.PACK_AB R12, R21, R20 ;  /* 0x00000014150c723e */ /* 0x010fce00000010ff */
[----:B------:R-:W2:Y:S08]  /*a500*/  MUFU.EX2 R37, R11 ;  /* 0x0000000b00257308 */ /* 0x000eb00000000800 */
[----:B------:R-:W-:Y:S08]  /*a510*/  MUFU.EX2 R38, R38 ;  /* 0x0000002600267308 */ /* 0x000ff00000000800 */
[----:B------:R-:W3:Y:S01]  /*a520*/  MUFU.EX2 R39, R39 ;  /* 0x0000002700277308 */ /* 0x000ee20000000800 */
[----:B--2---:R-:W-:-:S07]  /*a530*/  F2FP.BF16.F32.PACK_AB R7, R37, R36 ;  /* 0x000000242507723e */ /* 0x004fce00000010ff */
[----:B------:R-:W-:Y:S08]  /*a540*/  MUFU.EX2 R40, R40 ;  /* 0x0000002800287308 */ /* 0x000ff00000000800 */
[----:B------:R-:W2:Y:S01]  /*a550*/  MUFU.EX2 R41, R41 ;  /* 0x0000002900297308 */ /* 0x000ea20000000800 */
[----:B---3--:R-:W-:-:S07]  /*a560*/  F2FP.BF16.F32.PACK_AB R8, R39, R38 ;  /* 0x000000262708723e */ /* 0x008fce00000010ff */
[----:B------:R-:W-:Y:S08]  /*a570*/  MUFU.EX2 R42, R42 ;  /* 0x0000002a002a7308 */ /* 0x000ff00000000800 */
[----:B------:R-:W3:Y:S01]  /*a580*/  MUFU.EX2 R43, R43 ;  /* 0x0000002b002b7308 */ /* 0x000ee20000000800 */
[----:B--2---:R-:W-:-:S07]  /*a590*/  F2FP.BF16.F32.PACK_AB R9, R41, R40 ;  /* 0x000000282909723e */ /* 0x004fce00000010ff */
[----:B------:R-:W-:Y:S08]  /*a5a0*/  MUFU.EX2 R44, R44 ;  /* 0x0000002c002c7308 */ /* 0x000ff00000000800 */
[----:B------:R-:W2:Y:S01]  /*a5b0*/  MUFU.EX2 R45, R45 ;  /* 0x0000002d002d7308 */ /* 0x000ea20000000800 */
[----:B---3--:R-:W-:-:S07]  /*a5c0*/  F2FP.BF16.F32.PACK_AB R10, R43, R42 ;  /* 0x0000002a2b0a723e */ /* 0x008fce00000010ff */
[----:B------:R-:W3:Y:S08]  /*a5d0*/  MUFU.EX2 R23, R23 ;  /* 0x0000001700177308 */ /* 0x000ef00000000800 */
[----:B------:R-:W-:Y:S01]  /*a5e0*/  MUFU.EX2 R24, R24 ;  /* 0x0000001800187308 */ /* 0x000fe20000000800 */
[----:B--2---:R-:W-:-:S07]  /*a5f0*/  F2FP.BF16.F32.PACK_AB R11, R45, R44 ;  /* 0x0000002c2d0b723e */ /* 0x004fce00000010ff */
        /* <DEDUP_REMOVED lines=16> */
[----:B--2---:R-:W-:Y:S02]  /*a700*/  F2FP.BF16.F32.PACK_AB R18, R33, R32 ;  /* 0x000000202112723e */ /* 0x004fe400000010ff */
[----:B---3--:R-:W-:-:S04]  /*a710*/  F2FP.BF16.F32.PACK_AB R19, R35, R34 ;  /* 0x000000222313723e */ /* 0x008fc800000010ff */
[----:B------:R1:W-:Y:S01]  /*a720*/  STTM.x16 tmem[UR4], R4 ;  /* 0x00000004000079ed */ /* 0x0003e20008240004 */
[----:B------:R-:W-:Y:S01]  /*a730*/  USHF.L.U32 UR4, UR10, 0x1f, URZ ;  /* 0x0000001f0a047899 */ /* 0x000fe200080006ff */
[----:B------:R-:W2:Y:S02]  /*a740*/  FENCE.VIEW.ASYNC.T ;  /* 0x00000000000073c6 */ /* 0x000ea40000000200 */
[----:B--2---:R-:W-:-:S03]  /*a750*/  NOP ;  /* 0x0000000000007918 */ /* 0x004fc60000000000 */
[----:B------:R-:W-:Y:S01]  /*a760*/  IMAD.U32 R47, RZ, RZ, UR4 ;  /* 0x00000004ff2f7e24 */ /* 0x000fe2000f8e00ff */
[----:B------:R1:W-:Y:S03]  /*a770*/  @P0 SYNCS.ARRIVE.TRANS64.ART0 RZ, [UR7+0xe0], R46 ;  /* 0x0000e02effff09a7 */ /* 0x0003e60008500007 */
[----:B------:R-:W2:Y:S02]  /*a780*/  SYNCS.PHASECHK.TRANS64.TRYWAIT P0, [UR7+0x108], R47 ;  /* 0x0001082fff0075a7 */ /* 0x000ea40008001107 */
[----:B-12---:R-:W-:Y:S05]  /*a790*/  @!P0 BRA `(.L_x_47) ;  /* 0x0000002000e88947 */ /* 0x006fea0003800000 */
.L_x_105:
[----:B------:R-:W-:Y:S01]  /*a7a0*/  MOV R5, UR9 ;  /* 0x0000000900057c02 */ /* 0x000fe20008000f00 */
[----:B-1----:R-:W-:Y:S01]  /*a7b0*/  FMUL R4, R163, R2 ;  /* 0x00000002a3047220 */ /* 0x002fe20000400000 */
[----:B------:R-:W-:Y:S01]  /*a7c0*/  FADD2 R134, R134.F32x2.HI_LO, R142.F32x2.HI_LO ;  /* 0x0000008e8686724b */ /* 0x000fe20000000000 */
[----:B------:R-:W-:Y:S01]  /*a7d0*/  UIADD3 UR8, UPT, UPT, UR8, 0x1, URZ ;  /* 0x0000000108087890 */ /* 0x000fe2000fffe0ff */
[----:B------:R-:W-:Y:S01]  /*a7e0*/  FADD2 R136, R136.F32x2.HI_LO, R144.F32x2.HI_LO ;  /* 0x000000908888724b */ /* 0x000fe20000000000 */
[----:B------:R-:W-:Y:S01]  /*a7f0*/  MOV R160, R155 ;  /* 0x0000009b00a07202 */ /* 0x000fe20000000f00 */
[----:B------:R-:W-:Y:S01]  /*a800*/  FADD2 R4, R4.F32x2.HI_LO, R132.F32x2.HI_LO ;  /* 0x000000840404724b */ /* 0x000fe20000000000 */
[----:B------:R-:W-:Y:S01]  /*a810*/  UISETP.NE.AND UP0, UPT, UR8, URZ, UPT ;  /* 0x000000ff0800728c */ /* 0x000fe2000bf05270 */
        /* <DEDUP_REMOVED lines=65> */
.L_x_45:
[----:B------:R-:W1:Y:S01]  /*ac30*/  S2R R3, SR_TID.X ;  /* 0x0000000000037919 */ /* 0x000e620000002100 */
[----:B------:R-:W2:Y:S01]  /*ac40*/  S2UR UR4, SR_CgaCtaId ;  /* 0x00000000000479c3 */ /* 0x000ea20000008800 */
[----:B------:R-:W-:Y:S01]  /*ac50*/  UMOV UR5, 0x400 ;  /* 0x0000040000057882 */ /* 0x000fe20000000000 */
[----:B------:R-:W-:Y:S01]  /*ac60*/  MOV R0, UR13 ;  /* 0x0000000d00007c02 */ /* 0x000fe20008000f00 */
[----:B--2---:R-:W-:Y:S01]  /*ac70*/  ULEA UR4, UR4, UR5, 0x18 ;  /* 0x0000000504047291 */ /* 0x004fe2000f8ec0ff */
[----:B-1----:R-:W-:-:S05]  /*ac80*/  IMAD.SHL.U32 R3, R3, 0x4, RZ ;  /* 0x0000000403037824 */ /* 0x002fca00078e00ff */
[----:B------:R-:W-:-:S05]  /*ac90*/  LOP3.LUT R3, R3, 0x1fc, RZ, 0xc0, !PT ;  /* 0x000001fc03037812 */ /* 0x000fca00078ec0ff */
[----:B------:R2:W-:Y:S04]  /*aca0*/  STS [R3+UR4+0x14c], R2 ;  /* 0x00014c0203007988 */ /* 0x0005e80008000804 */
[----:B------:R2:W-:Y:S01]  /*acb0*/  STS [R3+UR4+0x34c], R155 ;  /* 0x00034c9b03007988 */ /* 0x0005e20008000804 */
[----:B------:R2:W-:Y:S06]  /*acc0*/  BAR.ARV R0, 0x40 ;  /* 0x000100000000751d */ /* 0x0005ec0000002000 */
.L_x_37:
[----:B--23--:R-:W2:Y:S01]  /*acd0*/  S2R R3, SR_CgaCtaId ;  /* 0x0000000000037919 */ /* 0x00cea20000008800 */
[----:B------:R-:W-:Y:S01]  /*ace0*/  USHF.L.U32 UR4, UR10, 0x1f, URZ ;  /* 0x0000001f0a047899 */ /* 0x000fe200080006ff */
[----:B------:R-:W-:-:S04]  /*acf0*/  MOV R0, 0x400 ;  /* 0x0000040000007802 */ /* 0x000fc80000000f00 */
[----:B--2---:R-:W-:Y:S01]  /*ad00*/  LEA R3, R3, R0, 0x18 ;  /* 0x0000000003037211 */ /* 0x004fe200078ec0ff */
[----:B------:R-:W-:-:S04]  /*ad10*/  IMAD.U32 R0, RZ, RZ, UR4 ;  /* 0x00000004ff007e24 */ /* 0x000fc8000f8e00ff */
[----:B------:R-:W2:Y:S02]  /*ad20*/  SYNCS.PHASECHK.TRANS64.TRYWAIT P0, [R3+URZ+0x108], R0 ;  /* 0x00010800030075a7 */ /* 0x000ea400080011ff */
[----:B--2---:R-:W-:Y:S05]  /*ad30*/  @!P0 BRA `(.L_x_49) ;  /* 0x0000001c00a08947 */ /* 0x004fea0003800000 */
.L_x_107:
[----:B------:R-:W-:Y:S06]  /*ad40*/  BAR.ARV 0x2, 0x120 ;  /* 0x0084800000007b1d */ /* 0x000fec0000002000 */
.L_x_3:
[----:B------:R-:W-:-:S04]  /*ad50*/  ULOP3.LUT UR4, UR68, 0xfffffffc, URZ, 0xc0, !UPT ;  /* 0xfffffffc44047892 */ /* 0x000fc8000f8ec0ff */
[----:B------:R-:W-:-:S06]  /*ad60*/  UISETP.NE.AND UP0, UPT, UR4, 0x8, UPT ;  /* 0x000000080400788c */ /* 0x000fcc000bf05270 */
[----:B------:R-:W-:-:S13]  /*ad70*/  PLOP3.LUT P0, PT, PT, PT, UP0, 0x80, 0x8 ;  /* 0x000000000008781c */ /* 0x000fda0003f0f008 */
[----:B--234-:R-:W-:Y:S05]  /*ad80*/  @P0 EXIT ;  /* 0x000000000000094d */ /* 0x01cfea0003800000 */
[----:B------:R-:W-:-:S08]  /*ad90*/  NOP ;  /* 0x0000000000007918 */ /* 0x000fd00000000000 */
[----:B------:R-:W2:-:S00]  /*ada0*/  USETMAXREG.DEALLOC.CTAPOOL 0x40 ;  /* 0x00000040000079c8 */ /* 0x000e8000080e0500 */
[----:B------:R-:W3:Y:S01]  /*adb0*/  S2UR UR11, SR_CTAID.X ;  /* 0x00000000000b79c3 */ /* 0x000ee20000002500 */
[----:B------:R-:W3:Y:S01]  /*adc0*/  LDCU UR4, c[0x0][0x640] ;  /* 0x0000c800ff0477ac */ /* 0x000ee20008000800 */
[----:B--2---:R-:W2:Y:S01]  /*add0*/  S2R R3, SR_TID.X ;  /* 0x0000000000037919 */ /* 0x004ea20000002100 */
[----:B------:R-:W-:Y:S02]  /*ade0*/  IMAD.MOV.U32 R0, RZ, RZ, 0x1 ;  /* 0x00000001ff007424 */ /* 0x000fe400078e00ff */
[----:B------:R-:W-:Y:S01]  /*adf0*/  HFMA2 R8, -RZ, RZ, 0, 5.9604644775390625e-08 ;  /* 0x00000001ff087431 */ /* 0x000fe200000001ff */
[----:B------:R-:W4:Y:S01]  /*ae00*/  LDCU UR6, c[0x0][0x654] ;  /* 0x0000ca80ff0677ac */ /* 0x000f220008000800 */
[----:B------:R-:W5:Y:S01]  /*ae10*/  LDCU UR7, c[0x0][0x63c] ;  /* 0x0000c780ff0777ac */ /* 0x000f620008000800 */
[----:B------:R-:W1:Y:S01]  /*ae20*/  LDCU.64 UR8, c[0x0][0x630] ;  /* 0x0000c600ff0877ac */ /* 0x000e620008000a00 */
[----:B------:R-:W1:Y:S01]  /*ae30*/  LDCU.64 UR14, c[0x0][0x620] ;  /* 0x0000c400ff0e77ac */ /* 0x000e620008000a00 */
[----:B------:R-:W1:Y:S01]  /*ae40*/  LDCU.U8 UR12, c[0x0][0x62d] ;  /* 0x0000c5a0ff0c77ac */ /* 0x000e620008000000 */
[----:B---3--:R-:W-:-:S04]  /*ae50*/  UIMAD.WIDE.U32 UR4, UR11, UR4, URZ ;  /* 0x000000040b0472a5 */ /* 0x008fc8000f8e00ff */
[----:B------:R-:W-:-:S04]  /*ae60*/  UIADD3 UR4, UPT, UPT, -UR5, UR11, URZ ;  /* 0x0000000b05047290 */ /* 0x000fc8000fffe1ff */
[----:B------:R-:W-:Y:S01]  /*ae70*/  USHF.R.U32.HI UR4, URZ, UR74, UR4 ;  /* 0x0000004aff047299 */ /* 0x000fe20008011604 */
[C---:B--2---:R-:W-:Y:S01]  /*ae80*/  IMAD.SHL.U32 R37, R3.reuse, 0x80, RZ ;  /* 0x0000008003257824 */ /* 0x044fe200078e00ff */
[----:B-1----:R-:W-:Y:S02]  /*ae90*/  LOP3.LUT R2, R3, 0x7f, RZ, 0xc0, !PT ;  /* 0x0000007f03027812 */ /* 0x002fe400078ec0ff */
[----:B------:R-:W-:Y:S02]  /*aea0*/  UIADD3 UR4, UPT, UPT, UR5, UR4, URZ ;  /* 0x0000000405047290 */ /* 0x000fe4000fffe0ff */
[----:B------:R-:W-:Y:S02]  /*aeb0*/  LOP3.LUT R37, R37, 0xf80, RZ, 0xc0, !PT ;  /* 0x00000f8025257812 */ /* 0x000fe400078ec0ff */
[----:B------:R-:W-:Y:S01]  /*aec0*/  USHF.R.U32.HI UR10, URZ, UR71, UR4 ;  /* 0x00000047ff0a7299 */ /* 0x000fe20008011604 */
[----:B------:R-:W-:-:S03]  /*aed0*/  SHF.R.U32.HI R36, RZ, 0x5, R2 ;  /* 0x00000005ff247819 */ /* 0x000fc60000011602 */
[----:B----4-:R-:W-:Y:S02]  /*aee0*/  UISETP.GE.AND UP0, UPT, UR10, UR6, UPT ;  /* 0x000000060a00728c */ /* 0x010fe4000bf06270 */
[----:B------:R-:W-:Y:S01]  /*aef0*/  UIADD3 UR4, UPT, UPT, -UR10, URZ, URZ ;  /* 0x000000ff0a047290 */ /* 0x000fe2000fffe1ff */
[----:B------:R-:W-:Y:S01]  /*af00*/  IMAD R37, R36, 0x1000, R37 ;  /* 0x0000100024257824 */ /* 0x000fe200078e0225 */
[----:B------:R-:W-:Y:S02]  /*af10*/  USEL UR6, UR75, UR72, !UP0 ;  /* 0x000000484b067287 */ /* 0x000fe4000c000000 */
[----:B-----5:R-:W-:Y:S02]  /*af20*/  UIMAD UR7, UR4, UR7, UR11 ;  /* 0x00000007040772a4 */ /* 0x020fe4000f8e020b */
[----:B------:R-:W-:-:S03]  /*af30*/  ULOP3.LUT UR6, UR6, 0xff, URZ, 0xc0, !UPT ;  /* 0x000000ff06067892 */ /* 0x000fc6000f8ec0ff */
[----:B------:R-:W1:Y:S01]  /*af40*/  @UP0 LDCU UR9, c[0x0][0x64c] ;  /* 0x0000c980ff0907ac */ /* 0x000e620008000800 */
[----:B------:R-:W2:Y:S01]  /*af50*/  @UP0 LDCU UR8, c[0x0][0x648] ;  /* 0x0000c900ff0807ac */ /* 0x000ea20008000800 */
[----:B-1----:R-:W-:Y:S02]  /*af60*/  UIMAD.WIDE.U32 UR4, UR7, UR9, URZ ;  /* 0x00000009070472a5 */ /* 0x002fe4000f8e00ff */
[----:B------:R-:W-:Y:S02]  /*af70*/  USEL UR9, UR76, UR73, !UP0 ;  /* 0x000000494c097287 */ /* 0x000fe4000c000000 */
[----:B------:R-:W-:-:S04]  /*af80*/  UIADD3 UR4, UPT, UPT, UR7, -UR5, URZ ;  /* 0x8000000507047290 */ /* 0x000fc8000fffe0ff */
[----:B------:R-:W-:Y:S02]  /*af90*/  USHF.R.U32.HI UR4, URZ, UR6, UR4 ;  /* 0x00000006ff047299 */ /* 0x000fe40008011604 */
[----:B------:R-:W-:Y:S02]  /*afa0*/  ULOP3.LUT UR6, UR9, 0xff, URZ, 0xc0, !UPT ;  /* 0x000000ff09067892 */ /* 0x000fe4000f8ec0ff */
[----:B------:R-:W-:Y:S01]  /*afb0*/  UIADD3 UR4, UPT, UPT, UR5, UR4, URZ ;  /* 0x0000000405047290 */ /* 0x000fe2000fffe0ff */
[----:B------:R-:W1:Y:S01]  /*afc0*/  S2UR UR9, SR_CgaCtaId ;  /* 0x00000000000979c3 */ /* 0x000e620000008800 */
[----:B------:R-:W3:Y:S02]  /*afd0*/  LDCU UR5, c[0x0][0x628] ;  /* 0x0000c500ff0577ac */ /* 0x000ee40008000800 */
[----:B------:R-:W-:-:S03]  /*afe0*/  USHF.R.U32.HI UR16, URZ, UR6, UR4 ;  /* 0x00000006ff107299 */ /* 0x000fc60008011604 */
[----:B------:R-:W-:Y:S01]  /*aff0*/  UMOV UR6, 0x400 ;  /* 0x0000040000067882 */ /* 0x000fe20000000000 */
[----:B------:R-:W-:-:S04]  /*b000*/  UIADD3 UR4, UPT, UPT, -UR16, URZ, URZ ;  /* 0x000000ff10047290 */ /* 0x000fc8000fffe1ff */
[----:B--2---:R-:W-:Y:S01]  /*b010*/  UIMAD UR4, UR8, UR4, UR7 ;  /* 0x00000004080472a4 */ /* 0x004fe2000f8e0207 */
[----:B------:R-:W2:Y:S03]  /*b020*/  LDCU UR8, c[0x0][0x60c] ;  /* 0x0000c180ff0877ac */ /* 0x000ea60008000800 */
[----:B------:R-:W-:-:S04]  /*b030*/  UIMAD UR7, UR10, UR14, UR4 ;  /* 0x0000000e0a0772a4 */ /* 0x000fc8000f8e0204 */
[----:B---3--:R-:W-:Y:S02]  /*b040*/  UIMAD.WIDE.U32 UR4, UR7, UR5, URZ ;  /* 0x00000005070472a5 */ /* 0x008fe4000f8e00ff */
[----:B-1----:R-:W-:Y:S01]  /*b050*/  ULEA UR6, UR9, UR6, 0x18 ;  /* 0x0000000609067291 */ /* 0x002fe2000f8ec0ff */
[----:B------:R-:W-:Y:S01]  /*b060*/  BAR.SYNC.DEFER_BLOCKING 0x2, 0x120 ;  /* 0x0084800000007b1d */ /* 0x000fe20000010000 */
[----:B------:R-:W-:-:S04]  /*b070*/  UIADD3 UR4, UPT, UPT, UR7, -UR5, URZ ;  /* 0x8000000507047290 */ /* 0x000fc8000fffe0ff */
[----:B------:R-:W-:Y:S02]  /*b080*/  USHF.R.U32.HI UR4, URZ, UR77, UR4 ;  /* 0x0000004dff047299 */ /* 0x000fe40008011604 */
[----:B--2---:R-:W-:Y:S02]  /*b090*/  UISETP.GE.AND UP0, UPT, UR11, UR8, UPT ;  /* 0x000000080b00728c */ /* 0x004fe4000bf06270 */
[----:B------:R-:W-:-:S04]  /*b0a0*/  UIADD3 UR4, UPT, UPT, UR5, UR4, URZ ;  /* 0x0000000405047290 */ /* 0x000fc8000fffe0ff */
[----:B------:R-:W-:-:S04]  /*b0b0*/  USHF.R.U32.HI UR13, URZ, UR12, UR4 ;  /* 0x0000000cff0d7299 */ /* 0x000fc80008011604 */
[----:B------:R-:W-:-:S04]  /*b0c0*/  UIADD3 UR4, UPT, UPT, -UR13, URZ, URZ ;  /* 0x000000ff0d047290 */ /* 0x000fc8000fffe1ff */
[----:B------:R-:W-:Y:S01]  /*b0d0*/  UIMAD UR15, UR4, UR15, UR7 ;  /* 0x0000000f040f72a4 */ /* 0x000fe2000f8e0207 */
[----:B------:R1:W-:Y:S01]  /*b0e0*/  SYNCS.ARRIVE.TRANS64.ART0 RZ, [UR6+0xd8], R0 ;  /* 0x0000d800ffff79a7 */ /* 0x0003e20008500006 */
[----:B------:R-:W-:Y:S10]  /*b0f0*/  BRA.U UP0, `(.L_x_50) ;  /* 0x0000000d00d87547 */ /* 0x000ff4000b800000 */
[----:B------:R-:W2:Y:S01]  /*b100*/  LDCU UR5, c[0x0][0x614] ;  /* 0x0000c280ff0577ac */ /* 0x000ea20008000800 */
[----:B------:R-:W-:Y:S01]  /*b110*/  MOV R6, UR6 ;  /* 0x0000000600067c02 */ /* 0x000fe20008000f00 */
[----:B------:R-:W-:Y:S01]  /*b120*/  IMAD.SHL.U32 R36, R36, 0x200000, RZ ;  /* 0x0020000024247824 */ /* 0x000fe200078e00ff */
[----:B------:R-:W3:Y:S02]  /*b130*/  LDCU UR11, c[0x0][0x38c] ;  /* 0x00007180ff0b77ac */ /* 0x000ee40008000800 */
[----:B------:R-:W-:Y:S01]  /*b140*/  IADD3 R37, PT, PT, R6, 0x800, R37 ;  /* 0x0000080006257810 */ /* 0x000fe20007ffe025 */
[----:B------:R-:W4:Y:S01]  /*b150*/  LDCU UR8, c[0x0][0x380] ;  /* 0x00007000ff0877ac */ /* 0x000f220008000800 */
[----:B------:R-:W-:Y:S01]  /*b160*/  ULOP3.LUT UR4, UR68, 0x3, URZ, 0xc0, !UPT ;  /* 0x0000000344047892 */ /* 0x000fe2000f8ec0ff */
[----:B------:R-:W-:Y:S01]  /*b170*/  UMOV UR20, 0x0 ;  /* 0x0000000000147882 */ /* 0x000fe20000000000 */
[----:B------:R-:W-:Y:S02]  /*b180*/  UMOV UR21, 0x1 ;  /* 0x0000000100157882 */ /* 0x000fe40000000000 */
[----:B------:R-:W-:-:S02]  /*b190*/  UIADD3 UR7, UPT, UPT, UR4, 0x3, URZ ;  /* 0x0000000304077890 */ /* 0x000fc4000fffe0ff */
[----:B--2---:R-:W-:-:S04]  /*b1a0*/  UIADD3 UR5, UPT, UPT, -UR16, UR5, URZ ;  /* 0x0000000510057290 */ /* 0x004fc8000fffe1ff */
[----:B------:R-:W-:Y:S01]  /*b1b0*/  IMAD.U32 R4, RZ, RZ, UR7 ;  /* 0x00000007ff047e24 */ /* 0x000fe2000f8e00ff */
[----:B---3--:R-:W-:Y:S02]  /*b1c0*/  UISETP.GT.AND UP0, UPT, UR11, URZ, UPT ;  /* 0x000000ff0b00728c */ /* 0x008fe4000bf04270 */
[----:B------:R-:W-:Y:S02]  /*b1d0*/  UIADD3 UR12, UPT, UPT, UR11, -0x1, URZ ;  /* 0xffffffff0b0c7890 */ /* 0x000fe4000fffe0ff */
[----:B----4-:R-:W-:Y:S01]  /*b1e0*/  UIADD3 UR4, UPT, UPT, UR11, -UR8, URZ ;  /* 0x800000080b047290 */ /* 0x010fe2000fffe0ff */
[----:B------:R2:W-:Y:S01]  /*b1f0*/  BAR.SYNC.DEFER_BLOCKING R4, 0x40 ;  /* 0x000100040000751d */ /* 0x0005e20000010000 */
[----:B------:R-:W-:Y:S02]  /*b200*/  UIADD3 UR8, UPT, UPT, -UR11, URZ, URZ ;  /* 0x000000ff0b087290 */ /* 0x000fe4000fffe1ff */
[----:B------:R-:W-:Y:S02]  /*b210*/  ULEA UR4, UR5, UR4, 0x7 ;  /* 0x0000000405047291 */ /* 0x000fe4000f8e38ff */
[----:B------:R-:W-:-:S02]  /*b220*/  USHF.R.S32.HI UR5, URZ, 0x1f, UR8 ;  /* 0x0000001fff057899 */ /* 0x000fc40008011408 */
[----:B------:R-:W-:Y:S02]  /*b230*/  UIADD3 UR9, UPT, UPT, -UR4, URZ, URZ ;  /* 0x000000ff04097290 */ /* 0x000fe4000fffe1ff */
[----:B------:R-:W-:Y:S02]  /*b240*/  ULEA.HI UR11, UR5, -UR11, URZ, 0x7 ;  /* 0x8000000b050b7291 */ /* 0x000fe4000f8f38ff */
[----:B------:R-:W-:Y:S02]  /*b250*/  USHF.R.S32.HI UR5, URZ, 0x1f, UR9 ;  /* 0x0000001fff057899 */ /* 0x000fe40008011409 */
[----:B------:R-:W-:Y:S02]  /*b260*/  UIADD3 UR8, UPT, UPT, UR4, -0x1, URZ ;  /* 0xffffffff04087890 */ /* 0x000fe4000fffe0ff */
[----:B------:R-:W-:Y:S02]  /*b270*/  UISETP.GT.AND UP1, UPT, UR4, URZ, UPT ;  /* 0x000000ff0400728c */ /* 0x000fe4000bf24270 */
[----:B------:R-:W-:-:S02]  /*b280*/  USHF.R.S32.HI UR10, URZ, 0x1f, UR12 ;  /* 0x0000001fff0a7899 */ /* 0x000fc4000801140c */
[----:B------:R-:W-:Y:S02]  /*b290*/  ULEA.HI UR4, UR5, -UR4, URZ, 0x7 ;  /* 0x8000000405047291 */ /* 0x000fe4000f8f38ff */
[----:B------:R-:W-:Y:S02]  /*b2a0*/  USHF.R.S32.HI UR9, URZ, 0x1f, UR8 ;  /* 0x0000001fff097899 */ /* 0x000fe40008011408 */
[----:B------:R-:W-:Y:S01]  /*b2b0*/  ULEA.HI UR12, UR10, UR12, URZ, 0x7 ;  /* 0x0000000c0a0c7291 */ /* 0x000fe2000f8f38ff */
[----:B------:R2:W-:Y:S01]  /*b2c0*/  SYNCS.ARRIVE.TRANS64.ART0 RZ, [UR6+0x108], R0 ;  /* 0x00010800ffff79a7 */ /* 0x0005e20008500006 */
[----:B------:R-:W-:Y:S02]  /*b2d0*/  USHF.R.S32.HI UR4, URZ, 0x7, UR4 ;  /* 0x00000007ff047899 */ /* 0x000fe40008011404 */
[----:B------:R-:W-:Y:S02]  /*b2e0*/  USHF.R.S32.HI UR10, URZ, 0x7, UR11 ;  /* 0x00000007ff0a7899 */ /* 0x000fe4000801140b */
[----:B------:R-:W-:-:S02]  /*b2f0*/  ULEA.HI UR5, UR9, UR8, URZ, 0x7 ;  /* 0x0000000809057291 */ /* 0x000fc4000f8f38ff */
[----:B------:R-:W-:Y:S02]  /*b300*/  UIADD3 UR8, UPT, UPT, -UR4, URZ, URZ ;  /* 0x000000ff04087290 */ /* 0x000fe4000fffe1ff */
[----:B------:R-:W-:Y:S02]  /*b310*/  @UP0 UIMAD.WIDE UR18, UR12, 0x2000000, UR20 ;  /* 0x020000000c1208a5 */ /* 0x000fe4000f8e0214 */
[----:B------:R-:W-:Y:S02]  /*b320*/  ULEA.HI.SX32 UR5, UR5, 0x1, 0x19 ;  /* 0x0000000105057891 */ /* 0x000fe4000f8fcaff */
[----:B------:R-:W-:-:S05]  /*b330*/  UIADD3 UR4, UPT, UPT, -UR10, URZ, URZ ;  /* 0x000000ff0a047290 */ /* 0x000fca000fffe1ff */
[----:B------:R-:W-:Y:S02]  /*b340*/  @!UP1 UMOV UR5, UR8 ;  /* 0x0000000800059c82 */ /* 0x000fe40008000000 */
[----:B------:R-:W-:Y:S02]  /*b350*/  @UP0 UMOV UR4, UR19 ;  /* 0x0000001300040c82 */ /* 0x000fe40008000000 */
[----:B------:R-:W-:-:S04]  /*b360*/  UISETP.LT.AND UP0, UPT, UR5, UR4, UPT ;  /* 0x000000040500728c */ /* 0x000fc8000bf01270 */
[----:B------:R-:W-:-:S04]  /*b370*/  USEL UR4, UR5, UR4, UP0 ;  /* 0x0000000405047287 */ /* 0x000fc80008000000 */
[----:B------:R-:W-:-:S09]  /*b380*/  UISETP.GE.AND UP0, UPT, UR4, 0x2, UPT ;  /* 0x000000020400788c */ /* 0x000fd2000bf06270 */
[----:B--2---:R-:W-:Y:S05]  /*b390*/  BRA.U !UP0, `(.L_x_51) ;  /* 0x0000000108e07547 */ /* 0x004fea000b800000 */
[----:B------:R-:W-:Y:S01]  /*b3a0*/  LEA R38, R2, UR6, 0x2 ;  /* 0x0000000602267c11 */ /* 0x000fe2000f8e10ff */
[----:B------:R-:W-:-:S12]  /*b3b0*/  UIADD3 UR5, UPT, UPT, -UR4, URZ, URZ ;  /* 0x000000ff04057290 */ /* 0x000fd8000fffe1ff */
.L_x_53:
[----:B--2---:R-:W-:-:S05]  /*b3c0*/  IMAD.U32 R5, RZ, RZ, UR7 ;  /* 0x00000007ff057e24 */ /* 0x004fca000f8e00ff */
[----:B------:R2:W-:Y:S06]  /*b3d0*/  BAR.SYNC.DEFER_BLOCKING R5, 0x40 ;  /* 0x000100050000751d */ /* 0x0005ec0000010000 */
[----:B---3--:R-:W3:Y:S02]  /*b3e0*/  LDS R39, [R38+0x14c] ;  /* 0x00014c0026277984 */ /* 0x008ee40000000800 */
[----:B---3--:R-:W-:-:S13]  /*b3f0*/  FSETP.GEU.AND P0, PT, R39, 1, PT ;  /* 0x3f8000002700780b */ /* 0x008fda0003f0e000 */
[----:B------:R-:W-:-:S04]  /*b400*/  VOTE.ANY R4, PT, !P0 ;  /* 0x0000000000047806 */ /* 0x000fc800040e0100 */
[----:B------:R-:W-:-:S13]  /*b410*/  ISETP.NE.AND P0, PT, R4, RZ, PT ;  /* 0x000000ff0400720c */ /* 0x000fda0003f05270 */
[----:B--2---:R-:W-:Y:S05]  /*b420*/  @!P0 BRA `(.L_x_52) ;  /* 0x0000000000a88947 */ /* 0x004fea0003800000 */
[----:B------:R-:W-:-:S13]  /*b430*/  R2UR UR4, R36 ;  /* 0x00000000240472ca */ /* 0x000fda00000e0000 */
[----:B------:R-:W2:Y:S02]  /*b440*/  LDTM.x16 R20, tmem[UR4+0x100] ;  /* 0x00010004001479ee */ /* 0x000ea40008240000 */
[-C--:B--2---:R-:W-:Y:S02]  /*b450*/  FMUL2 R20, R20.F32x2.HI_LO, R39.reuse.F32 ;  /* 0x000000271414724a */ /* 0x084fe40001000000 */
[-C--:B------:R-:W-:Y:S02]  /*b460*/  FMUL2 R22, R22.F32x2.HI_LO, R39.reuse.F32 ;  /* 0x000000271616724a */ /* 0x080fe40001000000 */
[-C--:B------:R-:W-:Y:S02]  /*b470*/  FMUL2 R24, R24.F32x2.HI_LO, R39.reuse.F32 ;  /* 0x000000271818724a */ /* 0x080fe40001000000 */
[-C--:B------:R-:W-:Y:S02]  /*b480*/  FMUL2 R26, R26.F32x2.HI_LO, R39.reuse.F32 ;  /* 0x000000271a1a724a */ /* 0x080fe40001000000 */
[----:B------:R-:W-:-:S02]  /*b490*/  FMUL2 R28, R28.F32x2.HI_LO, R39.F32 ;  /* 0x000000271c1c724a */ /* 0x000fc40001000000 */
[-C--:B------:R-:W-:Y:S02]  /*b4a0*/  FMUL2 R30, R30.F32x2.HI_LO, R39.reuse.F32 ;  /* 0x000000271e1e724a */ /* 0x080fe40001000000 */
[-C--:B------:R-:W-:Y:S02]  /*b4b0*/  FMUL2 R32, R32.F32x2.HI_LO, R39.reuse.F32 ;  /* 0x000000272020724a */ /* 0x080fe40001000000 */
[----:B------:R-:W-:-:S04]  /*b4c0*/  FMUL2 R34, R34.F32x2.HI_LO, R39.F32 ;  /* 0x000000272222724a */ /* 0x000fc80001000000 */
[----:B------:R-:W-:Y:S01]  /*b4d0*/  STTM.x16 tmem[UR4+0x100], R20 ;  /* 0x00010014000079ed */ /* 0x000fe20008240004 */
        /* <DEDUP_REMOVED lines=29> */
[----:B------:R2:W-:Y:S01]  /*b6b0*/  STTM.x16 tmem[UR4+0x130], R4 ;  /* 0x00013004000079ed */ /* 0x0005e20008240004 */
[----:B------:R-:W3:Y:S02]  /*b6c0*/  FENCE.VIEW.ASYNC.T ;  /* 0x00000000000073c6 */ /* 0x000ee40000000200 */
.L_x_52:
[----:B---3--:R3:W-:Y:S01]  /*b6d0*/  SYNCS.ARRIVE.TRANS64.ART0 RZ, [UR6+0xd8], R0 ;  /* 0x0000d800ffff79a7 */ /* 0x0087e20008500006 */
[----:B------:R-:W-:-:S04]  /*b6e0*/  UIADD3 UR5, UPT, UPT, UR5, 0x1, URZ ;  /* 0x0000000105057890 */ /* 0x000fc8000fffe0ff */
[----:B------:R-:W-:Y:S01]  /*b6f0*/  UISETP.NE.AND UP0, UPT, UR5, -0x1, UPT ;  /* 0xffffffff0500788c */ /* 0x000fe2000bf05270 */
[----:B------:R3:W-:Y:S08]  /*b700*/  SYNCS.ARRIVE.TRANS64.ART0 RZ, [UR6+0x108], R0 ;  /* 0x00010800ffff79a7 */ /* 0x0007f00008500006 */
[----:B------:R-:W-:Y:S05]  /*b710*/  BRA.U UP0, `(.L_x_53) ;  /* 0xfffffffd00287547 */ /* 0x000fea000b83ffff */
.L_x_51:
[----:B--2---:R-:W-:Y:S01]  /*b720*/  IMAD.U32 R6, RZ, RZ, UR7 ;  /* 0x00000007ff067e24 */ /* 0x004fe2000f8e00ff */
[----:B------:R-:W-:Y:S01]  /*b730*/  LEA R4, R2, UR6, 0x2 ;  /* 0x0000000602047c11 */ /* 0x000fe2000f8e10ff */
[----:B------:R-:W-:Y:S02]  /*b740*/  IMAD.MOV.U32 R27, RZ, RZ, 0x10 ;  /* 0x00000010ff1b7424 */ /* 0x000fe400078e00ff */
[----:B------:R-:W-:Y:S01]  /*b750*/  IMAD.MOV.U32 R28, RZ, RZ, 0x20 ;  /* 0x00000020ff1c7424 */ /* 0x000fe200078e00ff */
[----:B------:R2:W-:Y:S01]  /*b760*/  BAR.SYNC.DEFER_BLOCKING R6, 0x40 ;  /* 0x000100060000751d */ /* 0x0005e20000010000 */
[----:B------:R-:W-:-:S05]  /*b770*/  IMAD.MOV.U32 R5, RZ, RZ, -0x80000000 ;  /* 0x80000000ff057424 */ /* 0x000fca00078e00ff */
[----:B------:R2:W4:Y:S04]  /*b780*/  LDS R25, [R4+0x14c] ;  /* 0x00014c0004197984 */ /* 0x0005280000000800 */
[----:B------:R2:W5:Y:S01]  /*b790*/  LDS R24, [R4+0x34c] ;  /* 0x00034c0004187984 */ /* 0x0005620000000800 */
[----:B------:R2:W-:Y:S01]  /*b7a0*/  SYNCS.ARRIVE.TRANS64.ART0 RZ, [UR6+0x108], R0 ;  /* 0x00010800ffff79a7 */ /* 0x0005e20008500006 */
[----:B------:R-:W1:Y:S02]  /*b7b0*/  SYNCS.PHASECHK.TRANS64.TRYWAIT P2, [UR6+0xf0], RZ ;  /* 0x0000f0ffff0075a7 */ /* 0x000e640008041106 */
[----:B-1----:R-:W-:-:S05]  /*b7c0*/  R2P PR, R3, 0x3 ;  /* 0x0000000303007804 */ /* 0x002fca0000000000 */
[----:B------:R-:W-:Y:S02]  /*b7d0*/  SEL R27, R27, 0xfffffff0, !P0 ;  /* 0xfffffff01b1b7807 */ /* 0x000fe40004000000 */
[----:B------:R-:W-:Y:S01]  /*b7e0*/  SEL R28, R28, 0xffffffe0, !P1 ;  /* 0xffffffe01c1c7807 */ /* 0x000fe20004800000 */
[----:B--2-45:R-:W-:Y:S06]  /*b7f0*/  @!P2 BRA `(.L_x_54) ;  /* 0x00000014000ca947 */ /* 0x034fec0003800000 */
.L_x_108:
[----:B------:R-:W1:Y:S01]  /*b800*/  SYNCS.PHASECHK.TRANS64.TRYWAIT P0, [UR6+0x118], R5 ;  /* 0x00011805ff0075a7 */ /* 0x000e620008001106 */
[C---:B------:R-:W-:Y:S02]  /*b810*/  FSETP.NE.AND P1, PT, R25.reuse, RZ, PT ;  /* 0x000000ff1900720b */ /* 0x040fe40003f25000 */
[----:B------:R-:W-:Y:S02]  /*b820*/  SHF.R.U32.HI R4, RZ, 0x3, R37 ;  /* 0x00000003ff047819 */ /* 0x000fe40000011625 */
[----:B------:R-:W-:Y:S02]  /*b830*/  FSEL R26, R25, 1, P1 ;  /* 0x3f800000191a7808 */ /* 0x000fe40000800000 */
[----:B------:R-:W-:Y:S02]  /*b840*/  R2UR UR4, R36 ;  /* 0x00000000240472ca */ /* 0x000fe400000e0000 */
[----:B------:R-:W-:Y:S02]  /*b850*/  LOP3.LUT R37, R37, 0x70, R4, 0x78, !PT ;  /* 0x0000007025257812 */ /* 0x000fe400078e7804 */
[----:B------:R-:W2:Y:S02]  /*b860*/  MUFU.RCP R26, R26 ;  /* 0x0000001a001a7308 */ /* 0x000ea40000001000 */
[----:B-12---:R-:W-:Y:S09]  /*b870*/  @!P0 BRA `(.L_x_55) ;  /* 0x0000001400008947 */ /* 0x006ff20003800000 */
.L_x_110:
[----:B-1----:R-:W1:Y:S01]  /*b880*/  LDTM.x16 R4, tmem[UR4+0x100] ;  /* 0x00010004000479ee */ /* 0x002e620008240000 */
[----:B------:R-:W-:Y:S01]  /*b890*/  R2UR UR4, R36 ;  /* 0x00000000240472ca */ /* 0x000fe200000e0000 */
[----:B------:R-:W-:Y:S01]  /*b8a0*/  IMAD.IADD R29, R27, 0x1, R37 ;  /* 0x000000011b1d7824 */ /* 0x000fe200078e0225 */
[----:B------:R-:W-:Y:S01]  /*b8b0*/  LOP3.LUT P0, RZ, R3, 0x4, RZ, 0xc0, !PT ;  /* 0x0000000403ff7812 */ /* 0x000fe2000780c0ff */
[----:B------:R-:W2:Y:S01]  /*b8c0*/  LDCU UR5, c[0x0][0x614] ;  /* 0x0000c280ff0577ac */ /* 0x000ea20008000800 */
[----:B------:R-:W4:Y:S01]  /*b8d0*/  @P1 MUFU.LG2 R25, R25 ;  /* 0x0000001900191308 */ /* 0x000f220000000c00 */
[----:B------:R-:W-:Y:S01]  /*b8e0*/  BSSY.RECONVERGENT B0, `(.L_x_50) ;  /* 0x0000077000007945 */ /* 0x000fe20003800200 */
[----:B------:R-:W5:Y:S01]  /*b8f0*/  LDCU UR7, c[0x0][0x380] ;  /* 0x00007000ff0777ac */ /* 0x000f620008000800 */
[-C--:B-1----:R-:W-:Y:S02]  /*b900*/  FMUL2 R10, R10.F32x2.HI_LO, R26.reuse.F32 ;  /* 0x0000001a0a0a724a */ /* 0x082fe40001000000 */
[----:B------:R-:W-:-:S02]  /*b910*/  FMUL2 R8, R8.F32x2.HI_LO, R26.F32 ;  /* 0x0000001a0808724a */ /* 0x000fc40001000000 */
[----:B------:R-:W-:Y:S01]  /*b920*/  FMUL2 R6, R6.F32x2.HI_LO, R26.F32 ;  /* 0x0000001a0606724a */ /* 0x000fe20001000000 */
[----:B------:R-:W-:Y:S01]  /*b930*/  F2FP.BF16.F32.PACK_AB R11, R11, R10 ;  /* 0x0000000a0b0b723e */ /* 0x000fe200000010ff */
        /* <DEDUP_REMOVED lines=10> */
[----:B------:R1:W-:Y:S01]  /*b9e0*/  STS.128 [R37], R8 ;  /* 0x0000000825007388 */ /* 0x0003e20000000c00 */
[----:B------:R-:W-:-:S02]  /*b9f0*/  F2FP.BF16.F32.PACK_AB R21, R15, R14 ;  /* 0x0000000e0f15723e */ /* 0x000fc400000010ff */
[----:B------:R-:W-:-:S05]  /*ba00*/  F2FP.BF16.F32.PACK_AB R20, R13, R12 ;  /* 0x0000000c0d14723e */ /* 0x000fca00000010ff */
[----:B------:R3:W-:Y:S01]  /*ba10*/  STS.128 [R29], R20 ;  /* 0x000000141d007388 */ /* 0x0007e20000000c00 */
[----:B-1----:R-:W1:Y:S01]  /*ba20*/  LDTM.x16 R4, tmem[UR4+0x110] ;  /* 0x00011004000479ee */ /* 0x002e620008240000 */
[C---:B---3--:R-:W-:Y:S01]  /*ba30*/  VIADD R29, R37.reuse, 0x40 ;  /* 0x00000040251d7836 */ /* 0x048fe20000000000 */
[----:B------:R-:W-:Y:S01]  /*ba40*/  @P0 IADD3 R29, PT, PT, R37, -0x40, RZ ;  /* 0xffffffc0251d0810 */ /* 0x000fe20007ffe0ff */
[-C--:B-1----:R-:W-:Y:S02]  /*ba50*/  FMUL2 R10, R10.F32x2.HI_LO, R26.reuse.F32 ;  /* 0x0000001a0a0a724a */ /* 0x082fe40001000000 */
[-C--:B------:R-:W-:Y:S02]  /*ba60*/  FMUL2 R8, R8.F32x2.HI_LO, R26.reuse.F32 ;  /* 0x0000001a0808724a */ /* 0x080fe40001000000 */
[----:B------:R-:W-:Y:S01]  /*ba70*/  FMUL2 R4, R4.F32x2.HI_LO, R26.F32 ;  /* 0x0000001a0404724a */ /* 0x000fe20001000000 */
[----:B------:R-:W-:Y:S01]  /*ba80*/  F2FP.BF16.F32.PACK_AB R11, R11, R10 ;  /* 0x0000000a0b0b723e */ /* 0x000fe200000010ff */
[----:B------:R-:W-:Y:S01]  /*ba90*/  FMUL2 R6, R6.F32x2.HI_LO, R26.F32 ;  /* 0x0000001a0606724a */ /* 0x000fe20001000000 */
[----:B------:R-:W-:Y:S01]  /*baa0*/  F2FP.BF16.F32.PACK_AB R10, R9, R8 ;  /* 0x00000008090a723e */ /* 0x000fe200000010ff */
[----:B------:R-:W-:Y:S01]  /*bab0*/  FMUL2 R18, R18.F32x2.HI_LO, R26.F32 ;  /* 0x0000001a1212724a */ /* 0x000fe20001000000 */
[----:B------:R-:W-:Y:S01]  /*bac0*/  F2FP.BF16.F32.PACK_AB R8, R5, R4 ;  /* 0x000000040508723e */ /* 0x000fe200000010ff */
[----:B------:R-:W-:Y:S01]  /*bad0*/  IMAD.IADD R4, R28, 0x1, R37 ;  /* 0x000000011c047824 */ /* 0x000fe200078e0225 */
[----:B------:R-:W-:Y:S01]  /*bae0*/  F2FP.BF16.F32.PACK_AB R9, R7, R6 ;  /* 0x000000060709723e */ /* 0x000fe200000010ff */
[----:B------:R-:W-:Y:S01]  /*baf0*/  FMUL2 R16, R16.F32x2.HI_LO, R26.F32 ;  /* 0x0000001a1010724a */ /* 0x000fe20001000000 */
[----:B------:R-:W-:Y:S01]  /*bb00*/  F2FP.BF16.F32.PACK_AB R23, R19, R18 ;  /* 0x000000121317723e */ /* 0x000fe200000010ff */
[----:B------:R-:W-:Y:S01]  /*bb10*/  FMUL2 R14, R14.F32x2.HI_LO, R26.F32 ;  /* 0x0000001a0e0e724a */ /* 0x000fe20001000000 */
[----:B------:R-:W-:Y:S01]  /*bb20*/  IADD3 R30, PT, PT, R27, R4, RZ ;  /* 0x000000041b1e7210 */ /* 0x000fe20007ffe0ff */
[----:B------:R-:W-:Y:S01]  /*bb30*/  FMUL2 R12, R12.F32x2.HI_LO, R26.F32 ;  /* 0x0000001a0c0c724a */ /* 0x000fe20001000000 */
[----:B------:R1:W-:Y:S01]  /*bb40*/  STS.128 [R4], R8 ;  /* 0x0000000804007388 */ /* 0x0003e20000000c00 */
[----:B------:R-:W-:-:S02]  /*bb50*/  F2FP.BF16.F32.PACK_AB R22, R17, R16 ;  /* 0x000000101116723e */ /* 0x000fc400000010ff */
[----:B------:R-:W-:Y:S02]  /*bb60*/  F2FP.BF16.F32.PACK_AB R21, R15, R14 ;  /* 0x0000000e0f15723e */ /* 0x000fe400000010ff */
[----:B------:R-:W-:Y:S02]  /*bb70*/  F2FP.BF16.F32.PACK_AB R20, R13, R12 ;  /* 0x0000000c0d14723e */ /* 0x000fe400000010ff */
[----:B------:R-:W-:-:S03]  /*bb80*/  IADD3 R28, PT, PT, R28, R29, RZ ;  /* 0x0000001d1c1c7210 */ /* 0x000fc60007ffe0ff */
[----:B------:R3:W-:Y:S01]  /*bb90*/  STS.128 [R30], R20 ;  /* 0x000000141e007388 */ /* 0x0007e20000000c00 */
[----:B-1----:R-:W1:Y:S01]  /*bba0*/  LDTM.x16 R4, tmem[UR4+0x120] ;  /* 0x00012004000479ee */ /* 0x002e620008240000 */
[C---:B---3--:R-:W-:Y:S02]  /*bbb0*/  IMAD.IADD R30, R27.reuse, 0x1, R29 ;  /* 0x000000011b1e7824 */ /* 0x048fe400078e021d */
[----:B------:R-:W-:Y:S02]  /*bbc0*/  IMAD.IADD R27, R27, 0x1, R28 ;  /* 0x000000011b1b7824 */ /* 0x000fe400078e021c */
        /* <DEDUP_REMOVED lines=17> */
[----:B------:R-:W-:Y:S01]  /*bce0*/  STS.128 [R30], R20 ;  /* 0x000000141e007388 */ /* 0x000fe20000000c00 */
[----:B-1----:R-:W1:Y:S01]  /*bcf0*/  LDTM.x16 R4, tmem[UR4+0x130] ;  /* 0x00013004000479ee */ /* 0x002e620008240000 */
[----:B------:R-:W-:-:S04]  /*bd00*/  ULOP3.LUT UR4, URZ, UR16, URZ, 0x33, !UPT ;  /* 0x00000010ff047292 */ /* 0x000fc8000f8e33ff */
[----:B--2---:R-:W-:-:S04]  /*bd10*/  UIADD3 UR4, UPT, UPT, UR4, UR5, URZ ;  /* 0x0000000504047290 */ /* 0x004fc8000fffe0ff */
[----:B------:R-:W-:-:S04]  /*bd20*/  USHF.L.U32 UR4, UR4, 0x7, URZ ;  /* 0x0000000704047899 */ /* 0x000fc800080006ff */
[----:B-----5:R-:W-:-:S06]  /*bd30*/  UIADD3 UR5, UPT, UPT, -UR4, UR7, URZ ;  /* 0x0000000704057290 */ /* 0x020fcc000fffe1ff */
[----:B------:R-:W-:Y:S01]  /*bd40*/  ISETP.LT.AND P0, PT, R2, UR5, PT ;  /* 0x0000000502007c0c */ /* 0x000fe2000bf01270 */
        /* <DEDUP_REMOVED lines=15> */
[----:B------:R-:W-:Y:S01]  /*be40*/  F2FP.BF16.F32.PACK_AB R6, R17, R16 ;  /* 0x000000101106723e */ /* 0x000fe200000010ff */
[----:B------:R-:W4:Y:S01]  /*be50*/  @P1 LDC R19, c[0x0][0x600] ;  /* 0x00018000ff131b82 */ /* 0x000f220000000800 */
[----:B------:R-:W-:-:S05]  /*be60*/  F2FP.BF16.F32.PACK_AB R5, R15, R14 ;  /* 0x0000000e0f05723e */ /* 0x000fca00000010ff */
[----:B------:R2:W-:Y:S01]  /*be70*/  STS.128 [R27], R4 ;  /* 0x000000041b007388 */ /* 0x0005e20000000c00 */
[----:B------:R3:W-:Y:S06]  /*be80*/  MEMBAR.ALL.CTA ;  /* 0x0000000000007992 */ /* 0x0007ec0000008000 */
[----:B---3--:R-:W3:Y:S01]  /*be90*/  FENCE.VIEW.ASYNC.S ;  /* 0x00000000000073c6 */ /* 0x008ee20000000000 */
[----:B----4-:R-:W-:Y:S01]  /*bea0*/  @P1 FFMA R19, R24, R19, R25 ;  /* 0x0000001318131223 */ /* 0x010fe20000000019 */
[----:B-1----:R-:W-:Y:S01]  /*beb0*/  HFMA2 R8, -RZ, RZ, 0, 0 ;  /* 0x00000000ff087431 */ /* 0x002fe200000001ff */
[----:B---3--:R-:W-:Y:S01]  /*bec0*/  SYNCS.ARRIVE.TRANS64.ART0 RZ, [UR6+0xd8], R0 ;  /* 0x0000d800ffff79a7 */ /* 0x008fe20008500006 */
[----:B------:R1:W-:Y:S02]  /*bed0*/  SYNCS.ARRIVE.TRANS64.ART0 RZ, [UR6+0x110], R0 ;  /* 0x00011000ffff79a7 */ /* 0x0003e40008500006 */
[----:B-1----:R-:W-:Y:S01]  /*bee0*/  MOV R0, 0xff800000 ;  /* 0xff80000000007802 */ /* 0x002fe20000000f00 */
[----:B------:R-:W-:Y:S01]  /*bef0*/  @P1 FMUL R0, R19, 0.69314718246459960938 ;  /* 0x3f31721813001820 */ /* 0x000fe20000400000 */
[----:B--2---:R-:W-:Y:S06]  /*bf00*/  @!P0 BRA `(.L_x_56) ;  /* 0x0000000000508947 */ /* 0x004fec0003800000 */
[----:B------:R-:W1:Y:S01]  /*bf10*/  LDC.64 R6, c[0x0][0x3c8] ;  /* 0x0000f200ff067b82 */ /* 0x000e620000000a00 */
[----:B------:R-:W-:Y:S01]  /*bf20*/  USHF.R.S32.HI UR5, URZ, 0x1f, UR15 ;  /* 0x0000001fff057899 */ /* 0x000fe2000801140f */
[----:B------:R-:W-:Y:S01]  /*bf30*/  MOV R3, RZ ;  /* 0x000000ff00037202 */ /* 0x000fe20000000f00 */
[----:B------:R-:W-:Y:S01]  /*bf40*/  USHF.R.S32.HI UR10, URZ, 0x1f, UR13 ;  /* 0x0000001fff0a7899 */ /* 0x000fe2000801140d */
[----:B------:R-:W2:Y:S04]  /*bf50*/  LDCU.64 UR8, c[0x0][0x3b0] ;  /* 0x00007600ff0877ac */ /* 0x000ea80008000a00 */
[----:B------:R-:W3:Y:S01]  /*bf60*/  LDC.64 R4, c[0x0][0x3d0] ;  /* 0x0000f400ff047b82 */ /* 0x000ee20000000a00 */
[----:B------:R-:W-:Y:S01]  /*bf70*/  USHF.R.S32.HI UR7, URZ, 0x1f, UR4 ;  /* 0x0000001fff077899 */ /* 0x000fe20008011404 */
[----:B-1----:R-:W-:-:S04]  /*bf80*/  IMAD.WIDE.U32 R2, R6, UR15, R2 ;  /* 0x0000000f06027c25 */ /* 0x002fc8000f8e0002 */
[----:B------:R-:W-:-:S04]  /*bf90*/  IMAD R6, R6, UR5, RZ ;  /* 0x0000000506067c24 */ /* 0x000fc8000f8e02ff */
[----:B------:R-:W-:Y:S01]  /*bfa0*/  IMAD R7, R7, UR15, R6 ;  /* 0x0000000f07077c24 */ /* 0x000fe2000f8e0206 */
[----:B------:R-:W-:Y:S01]  /*bfb0*/  IADD3 R6, P0, PT, R2, UR4, RZ ;  /* 0x0000000402067c10 */ /* 0x000fe2000ff1e0ff */
[C---:B---3--:R-:W-:Y:S01]  /*bfc0*/  IMAD R2, R4.reuse, UR10, RZ ;  /* 0x0000000a04027c24 */ /* 0x048fe2000f8e02ff */
[----:B------:R-:W1:Y:S02]  /*bfd0*/  LDCU.64 UR10, c[0x0][0x358] ;  /* 0x00006b00ff0a77ac */ /* 0x000e640008000a00 */
[----:B------:R-:W-:Y:S01]  /*bfe0*/  IADD3.X R7, PT, PT, R3, UR7, R7, P0, !PT ;  /* 0x0000000703077c10 */ /* 0x000fe200087fe407 */
[----:B------:R-:W-:Y:S02]  /*bff0*/  IMAD R2, R5, UR13, R2 ;  /* 0x0000000d05027c24 */ /* 0x000fe4000f8e0202 */
[----:B------:R-:W-:-:S05]  /*c000*/  IMAD.WIDE.U32 R6, R4, UR13, R6 ;  /* 0x0000000d04067c25 */ /* 0x000fca000f8e0006 */
[----:B------:R-:W-:Y:S02]  /*c010*/  IADD3 R3, PT, PT, R7, R2, RZ ;  /* 0x0000000207037210 */ /* 0x000fe40007ffe0ff */
[----:B--2---:R-:W-:-:S04]  /*c020*/  LEA R2, P0, R6, UR8, 0x2 ;  /* 0x0000000806027c11 */ /* 0x004fc8000f8010ff */
[----:B------:R-:W-:-:S05]  /*c030*/  LEA.HI.X R3, R6, UR9, R3, 0x2, P0 ;  /* 0x0000000906037c11 */ /* 0x000fca00080f1403 */
[----:B-1----:R1:W-:Y:S04]  /*c040*/  STG.E desc[UR10][R2.64], R0 ;  /* 0x0000000002007986 */ /* 0x0023e8000c10190a */
.L_x_56:
[----:B------:R-:W-:Y:S05]  /*c050*/  BSYNC.RECONVERGENT B0 ;  /* 0x0000000000007941 */ /* 0x000fea0003800200 */
.L_x_50:
[----:B------:R-:W-:-:S04]  /*c060*/  SHF.L.U32 R8, R8, 0x1f, RZ ;  /* 0x0000001f08087819 */ /* 0x000fc800000006ff */
[----:B------:R-:W2:Y:S02]  /*c070*/  SYNCS.PHASECHK.TRANS64.TRYWAIT P0, [UR6+0x118], R8 ;  /* 0x00011808ff0075a7 */ /* 0x000ea40008001106 */
[----:B--2---:R-:W-:Y:S05]  /*c080*/  @!P0 BRA `(.L_x_57) ;  /* 0x0000000c00188947 */ /* 0x004fea0003800000 */
.L_x_112:
[----:B------:R-:W-:Y:S06]  /*c090*/  BAR.ARV 0x2, 0x120 ;  /* 0x0084800000007b1d */ /* 0x000fec0000002000 */
[----:B------:R-:W-:Y:S05]  /*c0a0*/  EXIT ;  /* 0x000000000000794d */ /* 0x000fea0003800000 */
.L_x_6:
[----:B------:R-:W-:-:S07]  /*c0b0*/  MOV R2, UR4 ;  /* 0x0000000400027c02 */ /* 0x000fce0008000f00 */
.L_x_58:
[----:B-1----:R1:W2:Y:S02]  /*c0c0*/  SYNCS.PHASECHK.TRANS64.TRYWAIT P0, [R2+URZ+0x110], RZ ;  /* 0x000110ff020075a7 */ /* 0x0022a400080011ff */
[----:B--2---:R-:W-:Y:S05]  /*c0d0*/  @!P0 NANOSLEEP.SYNCS 0x989680 ;  /* 0x009896800000895d */ /* 0x004fea0003900000 */
[----:B------:R-:W2:Y:S02]  /*c0e0*/  @!P0 SYNCS.PHASECHK.TRANS64 P0, [R2+URZ+0x110], RZ ;  /* 0x000110ff020085a7 */ /* 0x000ea400080010ff */
[----:B--2---:R-:W-:Y:S05]  /*c0f0*/  @!P0 BRA `(.L_x_58) ;  /* 0xfffffffc00f08947 */ /* 0x004fea000383ffff */
[----:B------:R-:W-:Y:S05]  /*c100*/  BRA `(.L_x_59) ;  /* 0xffffff4800a07947 */ /* 0x000fea000383ffff */
.L_x_12:
[----:B------:R-:W-:-:S07]  /*c110*/  MOV R2, UR20 ;  /* 0x0000001400027c02 */ /* 0x000fce0008000f00 */
.L_x_60:
[----:B-1----:R1:W2:Y:S02]  /*c120*/  SYNCS.PHASECHK.TRANS64.TRYWAIT P0, [R2+URZ], RZ ;  /* 0x000000ff020075a7 */ /* 0x0022a400080011ff */
[----:B--2---:R-:W-:Y:S05]  /*c130*/  @!P0 NANOSLEEP.SYNCS 0x989680 ;  /* 0x009896800000895d */ /* 0x004fea0003900000 */
[----:B------:R-:W2:Y:S02]  /*c140*/  @!P0 SYNCS.PHASECHK.TRANS64 P0, [R2+URZ], RZ ;  /* 0x000000ff020085a7 */ /* 0x000ea400080010ff */
[----:B--2---:R-:W-:Y:S05]  /*c150*/  @!P0 BRA `(.L_x_60) ;  /* 0xfffffffc00f08947 */ /* 0x004fea000383ffff */
[----:B------:R-:W-:Y:S05]  /*c160*/  BRA `(.L_x_61) ;  /* 0xffffff5000007947 */ /* 0x000fea000383ffff */
.L_x_13:
[----:B------:R-:W-:-:S07]  /*c170*/  MOV R2, UR20 ;  /* 0x0000001400027c02 */ /* 0x000fce0008000f00 */
.L_x_62:
[----:B-1----:R1:W2:Y:S02]  /*c180*/  SYNCS.PHASECHK.TRANS64.TRYWAIT P0, [R2+URZ+0x10], RZ ;  /* 0x000010ff020075a7 */ /* 0x0022a400080011ff */
[----:B--2---:R-:W-:Y:S05]  /*c190*/  @!P0 NANOSLEEP.SYNCS 0x989680 ;  /* 0x009896800000895d */ /* 0x004fea0003900000 */
[----:B------:R-:W2:Y:S02]  /*c1a0*/  @!P0 SYNCS.PHASECHK.TRANS64 P0, [R2+URZ+0x10], RZ ;  /* 0x000010ff020085a7 */ /* 0x000ea400080010ff */
[----:B--2---:R-:W-:Y:S05]  /*c1b0*/  @!P0 BRA `(.L_x_62) ;  /* 0xfffffffc00f08947 */ /* 0x004fea000383ffff */
[----:B------:R-:W-:Y:S05]  /*c1c0*/  BRA `(.L_x_63) ;  /* 0xffffff5000e47947 */ /* 0x000fea000383ffff */
.L_x_15:
[----:B------:R-:W-:Y:S02]  /*c1d0*/  MOV R6, UR11 ;  /* 0x0000000b00067c02 */ /* 0x000fe40008000f00 */
[----:B------:R-:W-:Y:S07]  /*c1e0*/  MOV R10, R11 ;  /* 0x0000000b000a7202 */ /* 0x000fee0000000f00 */
.L_x_64:
[----:B-1----:R1:W2:Y:S02]  /*c1f0*/  SYNCS.PHASECHK.TRANS64.TRYWAIT P0, [R6+URZ+0x10], R11 ;  /* 0x0000100b060075a7 */ /* 0x0022a400080011ff */
[----:B--2---:R-:W-:Y:S05]  /*c200*/  @!P0 NANOSLEEP.SYNCS 0x989680 ;  /* 0x009896800000895d */ /* 0x004fea0003900000 */
[----:B------:R-:W2:Y:S02]  /*c210*/  @!P0 SYNCS.PHASECHK.TRANS64 P0, [R6+URZ+0x10], R11 ;  /* 0x0000100b060085a7 */ /* 0x000ea400080010ff */
[----:B--2---:R-:W-:Y:S05]  /*c220*/  @!P0 BRA `(.L_x_64) ;  /* 0xfffffffc00f08947 */ /* 0x004fea000383ffff */
[----:B------:R-:W-:Y:S05]  /*c230*/  BRA `(.L_x_65) ;  /* 0xffffff54009c7947 */ /* 0x000fea000383ffff */
.L_x_16:
[----:B------:R-:W-:Y:S02]  /*c240*/  MOV R10, UR10 ;  /* 0x0000000a000a7c02 */ /* 0x000fe40008000f00 */
[----:B------:R-:W-:Y:S02]  /*c250*/  MOV R11, UR10 ;  /* 0x0000000a000b7c02 */ /* 0x000fe40008000f00 */
[----:B------:R-:W-:Y:S07]  /*c260*/  MOV R6, UR20 ;  /* 0x0000001400067c02 */ /* 0x000fee0008000f00 */
.L_x_66:
[----:B-1----:R1:W2:Y:S02]  /*c270*/  SYNCS.PHASECHK.TRANS64.TRYWAIT P0, [R6+URZ+0xd8], R11 ;  /* 0x0000d80b060075a7 */ /* 0x0022a400080011ff */
[----:B--2---:R-:W-:Y:S05]  /*c280*/  @!P0 NANOSLEEP.SYNCS 0x989680 ;  /* 0x009896800000895d */ /* 0x004fea0003900000 */
[----:B------:R-:W2:Y:S02]  /*c290*/  @!P0 SYNCS.PHASECHK.TRANS64 P0, [R6+URZ+0xd8], R11 ;  /* 0x0000d80b060085a7 */ /* 0x000ea400080010ff */
[----:B--2---:R-:W-:Y:S05]  /*c2a0*/  @!P0 BRA `(.L_x_66) ;  /* 0xfffffffc00f08947 */ /* 0x004fea000383ffff */
[----:B------:R-:W-:Y:S05]  /*c2b0*/  BRA `(.L_x_67) ;  /* 0xffffff5400f87947 */ /* 0x000fea000383ffff */
.L_x_17:
[----:B------:R-:W-:Y:S02]  /*c2c0*/  MOV R10, UR10 ;  /* 0x0000000a000a7c02 */ /* 0x000fe40008000f00 */
[----:B------:R-:W-:Y:S02]  /*c2d0*/  MOV R11, UR10 ;  /* 0x0000000a000b7c02 */ /* 0x000fe40008000f00 */
[----:B------:R-:W-:Y:S07]  /*c2e0*/  MOV R6, UR20 ;  /* 0x0000001400067c02 */ /* 0x000fee0008000f00 */
.L_x_68:
[----:B-1----:R1:W2:Y:S02]  /*c2f0*/  SYNCS.PHASECHK.TRANS64.TRYWAIT P0, [R6+URZ+0xe0], R11 ;  /* 0x0000e00b060075a7 */ /* 0x0022a400080011ff */
[----:B--2---:R-:W-:Y:S05]  /*c300*/  @!P0 NANOSLEEP.SYNCS 0x989680 ;  /* 0x009896800000895d */ /* 0x004fea0003900000 */
[----:B------:R-:W2:Y:S02]  /*c310*/  @!P0 SYNCS.PHASECHK.TRANS64 P0, [R6+URZ+0xe0], R11 ;  /* 0x0000e00b060085a7 */ /* 0x000ea400080010ff */
[----:B--2---:R-:W-:Y:S05]  /*c320*/  @!P0 BRA `(.L_x_68) ;  /* 0xfffffffc00f08947 */ /* 0x004fea000383ffff */
[----:B------:R-:W-:Y:S05]  /*c330*/  BRA `(.L_x_69) ;  /* 0xffffff5800607947 */ /* 0x000fea000383ffff */
.L_x_18:
[----:B------:R-:W-:Y:S02]  /*c340*/  MOV R6, UR14 ;  /* 0x0000000e00067c02 */ /* 0x000fe40008000f00 */
[----:B------:R-:W-:Y:S07]  /*c350*/  MOV R10, R11 ;  /* 0x0000000b000a7202 */ /* 0x000fee0000000f00 */
.L_x_70:
[----:B-1----:R1:W2:Y:S02]  /*c360*/  SYNCS.PHASECHK.TRANS64.TRYWAIT P0, [R6+URZ+0x10], R11 ;  /* 0x0000100b060075a7 */ /* 0x0022a400080011ff */
[----:B--2---:R-:W-:Y:S05]  /*c370*/  @!P0 NANOSLEEP.SYNCS 0x989680 ;  /* 0x009896800000895d */ /* 0x004fea0003900000 */
[----:B------:R-:W2:Y:S02]  /*c380*/  @!P0 SYNCS.PHASECHK.TRANS64 P0, [R6+URZ+0x10], R11 ;  /* 0x0000100b060085a7 */ /* 0x000ea400080010ff */
[----:B--2---:R-:W-:Y:S05]  /*c390*/  @!P0 BRA `(.L_x_70) ;  /* 0xfffffffc00f08947 */ /* 0x004fea000383ffff */
[----:B------:R-:W-:Y:S05]  /*c3a0*/  BRA `(.L_x_71) ;  /* 0xffffff5800687947 */ /* 0x000fea000383ffff */
.L_x_20:
[----:B-1----:R-:W-:Y:S02]  /*c3b0*/  MOV R2, UR17 ;  /* 0x0000001100027c02 */ /* 0x002fe40008000f00 */
[----:B------:R-:W-:-:S07]  /*c3c0*/  MOV R9, R8 ;  /* 0x0000000800097202 */ /* 0x000fce0000000f00 */
.L_x_72:
[----:B-1----:R1:W2:Y:S02]  /*c3d0*/  SYNCS.PHASECHK.TRANS64.TRYWAIT P0, [R2+URZ+0x10], R9 ;  /* 0x00001009020075a7 */ /* 0x0022a400080011ff */
[----:B--2---:R-:W-:Y:S05]  /*c3e0*/  @!P0 NANOSLEEP.SYNCS 0x989680 ;  /* 0x009896800000895d */ /* 0x004fea0003900000 */
[----:B------:R-:W2:Y:S02]  /*c3f0*/  @!P0 SYNCS.PHASECHK.TRANS64 P0, [R2+URZ+0x10], R9 ;  /* 0x00001009020085a7 */ /* 0x000ea400080010ff */
[----:B--2---:R-:W-:Y:S05]  /*c400*/  @!P0 BRA `(.L_x_72) ;  /* 0xfffffffc00f08947 */ /* 0x004fea000383ffff */
[----:B------:R-:W-:Y:S05]  /*c410*/  BRA `(.L_x_73) ;  /* 0xffffff5800ec7947 */ /* 0x000fea000383ffff */
.L_x_21:
[----:B------:R-:W-:Y:S02]  /*c420*/  MOV R4, UR24 ;  /* 0x0000001800047c02 */ /* 0x000fe40008000f00 */
[----:B------:R-:W-:Y:S02]  /*c430*/  MOV R5, UR24 ;  /* 0x0000001800057c02 */ /* 0x000fe40008000f00 */
[----:B------:R-:W-:-:S07]  /*c440*/  MOV R2, UR20 ;  /* 0x0000001400027c02 */ /* 0x000fce0008000f00 */
.L_x_74:
[----:B-1----:R1:W2:Y:S02]  /*c450*/  SYNCS.PHASECHK.TRANS64.TRYWAIT P0, [R2+URZ+0xd8], R5 ;  /* 0x0000d805020075a7 */ /* 0x0022a400080011ff */
[----:B--2---:R-:W-:Y:S05]  /*c460*/  @!P0 NANOSLEEP.SYNCS 0x989680 ;  /* 0x009896800000895d */ /* 0x004fea0003900000 */
[----:B------:R-:W2:Y:S02]  /*c470*/  @!P0 SYNCS.PHASECHK.TRANS64 P0, [R2+URZ+0xd8], R5 ;  /* 0x0000d805020085a7 */ /* 0x000ea400080010ff */
[----:B--2---:R-:W-:Y:S05]  /*c480*/  @!P0 BRA `(.L_x_74) ;  /* 0xfffffffc00f08947 */ /* 0x004fea000383ffff */
[----:B------:R-:W-:Y:S05]  /*c490*/  BRA `(.L_x_75) ;  /* 0xffffff5c00b47947 */ /* 0x000fea000383ffff */
.L_x_22:
[----:B------:R-:W-:Y:S01]  /*c4a0*/  MOV R2, UR16 ;  /* 0x0000001000027c02 */ /* 0x000fe20008000f00 */
[----:B------:R-:W-:Y:S01]  /*c4b0*/  UMOV UR8, UR24 ;  /* 0x0000001800087c82 */ /* 0x000fe20008000000 */
[----:B------:R-:W-:-:S05]  /*c4c0*/  UMOV UR9, UR24 ;  /* 0x0000001800097c82 */ /* 0x000fca0008000000 */
.L_x_76:
[----:B------:R-:W-:Y:S02]  /*c4d0*/  MOV R4, UR8 ;  /* 0x0000000800047c02 */ /* 0x000fe40008000f00 */
[----:B-1----:R-:W-:-:S04]  /*c4e0*/  MOV R5, UR9 ;  /* 0x0000000900057c02 */ /* 0x002fc80008000f00 */
[----:B------:R1:W2:Y:S03]  /*c4f0*/  SYNCS.PHASECHK.TRANS64.TRYWAIT P0, [R2+URZ+0xe0], R5 ;  /* 0x0000e005020075a7 */ /* 0x0002a600080011ff */
[----:B--2---:R-:W-:Y:S05]  /*c500*/  @!P0 NANOSLEEP.SYNCS 0x989680 ;  /* 0x009896800000895d */ /* 0x004fea0003900000 */
[----:B------:R-:W2:Y:S02]  /*c510*/  @!P0 SYNCS.PHASECHK.TRANS64 P0, [R2+URZ+0xe0], R5 ;  /* 0x0000e005020085a7 */ /* 0x000ea400080010ff */
[----:B--2---:R-:W-:Y:S05]  /*c520*/  @!P0 BRA `(.L_x_76) ;  /* 0xfffffffc00e88947 */ /* 0x004fea000383ffff */
[----:B------:R-:W-:Y:S05]  /*c530*/  BRA `(.L_x_77) ;  /* 0xffffff5c00f87947 */ /* 0x000fea000383ffff */
.L_x_28:
[----:B------:R-:W-:Y:S01]  /*c540*/  HFMA2 R4, -RZ, RZ, -0.0 , 0 ;  /* 0x80000000ff047431 */ /* 0x000fe200000001ff */
[----:B------:R-:W-:Y:S02]  /*c550*/  MOV R2, UR9 ;  /* 0x0000000900027c02 */ /* 0x000fe40008000f00 */
[----:B------:R-:W-:-:S07]  /*c560*/  MOV R5, 0x80000000 ;  /* 0x8000000000057802 */ /* 0x000fce0000000f00 */
.L_x_78:
[----:B-1----:R1:W2:Y:S02]  /*c570*/  SYNCS.PHASECHK.TRANS64.TRYWAIT P0, [R2+URZ+0x70], R5 ;  /* 0x00007005020075a7 */ /* 0x0022a400080011ff */
[----:B--2---:R-:W-:Y:S05]  /*c580*/  @!P0 NANOSLEEP.SYNCS 0x989680 ;  /* 0x009896800000895d */ /* 0x004fea0003900000 */
[----:B------:R-:W2:Y:S02]  /*c590*/  @!P0 SYNCS.PHASECHK.TRANS64 P0, [R2+URZ+0x70], R5 ;  /* 0x00007005020085a7 */ /* 0x000ea400080010ff */
[----:B--2---:R-:W-:Y:S05]  /*c5a0*/  @!P0 BRA `(.L_x_78) ;  /* 0xfffffffc00f08947 */ /* 0x004fea000383ffff */
[----:B------:R-:W-:Y:S05]  /*c5b0*/  BRA `(.L_x_79) ;  /* 0xffffff6800087947 */ /* 0x000fea000383ffff */
.L_x_29:
[----:B------:R-:W-:Y:S01]  /*c5c0*/  HFMA2 R4, -RZ, RZ, -0.0 , 0 ;  /* 0x80000000ff047431 */ /* 0x000fe200000001ff */
[----:B------:R-:W-:Y:S02]  /*c5d0*/  MOV R2, UR9 ;  /* 0x0000000900027c02 */ /* 0x000fe40008000f00 */
[----:B------:R-:W-:-:S07]  /*c5e0*/  MOV R5, 0x80000000 ;  /* 0x8000000000057802 */ /* 0x000fce0000000f00 */
.L_x_80:
[----:B-1----:R1:W2:Y:S02]  /*c5f0*/  SYNCS.PHASECHK.TRANS64.TRYWAIT P0, [R2+URZ+0x8], R5 ;  /* 0x00000805020075a7 */ /* 0x0022a400080011ff */
[----:B--2---:R-:W-:Y:S05]  /*c600*/  @!P0 NANOSLEEP.SYNCS 0x989680 ;  /* 0x009896800000895d */ /* 0x004fea0003900000 */
[----:B------:R-:W2:Y:S02]  /*c610*/  @!P0 SYNCS.PHASECHK.TRANS64 P0, [R2+URZ+0x8], R5 ;  /* 0x00000805020085a7 */ /* 0x000ea400080010ff */
[----:B--2---:R-:W-:Y:S05]  /*c620*/  @!P0 BRA `(.L_x_80) ;  /* 0xfffffffc00f08947 */ /* 0x004fea000383ffff */
[----:B------:R-:W-:Y:S05]  /*c630*/  BRA `(.L_x_81) ;  /* 0xffffff6800387947 */ /* 0x000fea000383ffff */
.L_x_30:
[----:B------:R-:W-:Y:S01]  /*c640*/  HFMA2 R4, -RZ, RZ, -0.0 , 0 ;  /* 0x80000000ff047431 */ /* 0x000fe200000001ff */
[----:B------:R-:W-:Y:S02]  /*c650*/  MOV R2, UR9 ;  /* 0x0000000900027c02 */ /* 0x000fe40008000f00 */
[----:B------:R-:W-:-:S07]  /*c660*/  MOV R5, 0x80000000 ;  /* 0x8000000000057802 */ /* 0x000fce0000000f00 */
.L_x_82:
[----:B-1----:R1:W2:Y:S02]  /*c670*/  SYNCS.PHASECHK.TRANS64.TRYWAIT P0, [R2+URZ+0x78], R5 ;  /* 0x00007805020075a7 */ /* 0x0022a400080011ff */
[----:B--2---:R-:W-:Y:S05]  /*c680*/  @!P0 NANOSLEEP.SYNCS 0x989680 ;  /* 0x009896800000895d */ /* 0x004fea0003900000 */
[----:B------:R-:W2:Y:S02]  /*c690*/  @!P0 SYNCS.PHASECHK.TRANS64 P0, [R2+URZ+0x78], R5 ;  /* 0x00007805020085a7 */ /* 0x000ea400080010ff */
[----:B--2---:R-:W-:Y:S05]  /*c6a0*/  @!P0 BRA `(.L_x_82) ;  /* 0xfffffffc00f08947 */ /* 0x004fea000383ffff */
[----:B------:R-:W-:Y:S05]  /*c6b0*/  BRA `(.L_x_83) ;  /* 0xffffff6800587947 */ /* 0x000fea000383ffff */
.L_x_31:
[----:B-1----:R-:W-:Y:S02]  /*c6c0*/  MOV R2, UR5 ;  /* 0x0000000500027c02 */ /* 0x002fe40008000f00 */
[----:B------:R-:W-:-:S07]  /*c6d0*/  MOV R7, R6 ;  /* 0x0000000600077202 */ /* 0x000fce0000000f00 */
.L_x_84:
[----:B-1----:R1:W2:Y:S02]  /*c6e0*/  SYNCS.PHASECHK.TRANS64.TRYWAIT P0, [R2+URZ+0x70], R7 ;  /* 0x00007007020075a7 */ /* 0x0022a400080011ff */
[----:B--2---:R-:W-:Y:S05]  /*c6f0*/  @!P0 NANOSLEEP.SYNCS 0x989680 ;  /* 0x009896800000895d */ /* 0x004fea0003900000 */
[----:B------:R-:W2:Y:S02]  /*c700*/  @!P0 SYNCS.PHASECHK.TRANS64 P0, [R2+URZ+0x70], R7 ;  /* 0x00007007020085a7 */ /* 0x000ea400080010ff */
[----:B--2---:R-:W-:Y:S05]  /*c710*/  @!P0 BRA `(.L_x_84) ;  /* 0xfffffffc00f08947 */ /* 0x004fea000383ffff */
[----:B------:R-:W-:Y:S05]  /*c720*/  BRA `(.L_x_85) ;  /* 0xffffff6800b87947 */ /* 0x000fea000383ffff */
.L_x_32:
[----:B------:R-:W-:Y:S02]  /*c730*/  MOV R2, UR4 ;  /* 0x0000000400027c02 */ /* 0x000fe40008000f00 */
[----:B------:R-:W-:-:S07]  /*c740*/  MOV R7, R6 ;  /* 0x0000000600077202 */ /* 0x000fce0000000f00 */
.L_x_86:
[----:B-1----:R1:W2:Y:S02]  /*c750*/  SYNCS.PHASECHK.TRANS64.TRYWAIT P0, [R2+URZ+0x70], R7 ;  /* 0x00007007020075a7 */ /* 0x0022a400080011ff */
[----:B--2---:R-:W-:Y:S05]  /*c760*/  @!P0 NANOSLEEP.SYNCS 0x989680 ;  /* 0x009896800000895d */ /* 0x004fea0003900000 */
[----:B------:R-:W2:Y:S02]  /*c770*/  @!P0 SYNCS.PHASECHK.TRANS64 P0, [R2+URZ+0x70], R7 ;  /* 0x00007007020085a7 */ /* 0x000ea400080010ff */
[----:B--2---:R-:W-:Y:S05]  /*c780*/  @!P0 BRA `(.L_x_86) ;  /* 0xfffffffc00f08947 */ /* 0x004fea000383ffff */
[----:B------:R-:W-:Y:S05]  /*c790*/  BRA `(.L_x_87) ;  /* 0xffffff6800e07947 */ /* 0x000fea000383ffff */
.L_x_34:
[----:B-1----:R-:W-:Y:S02]  /*c7a0*/  MOV R2, UR4 ;  /* 0x0000000400027c02 */ /* 0x002fe40008000f00 */
[----:B------:R-:W-:-:S07]  /*c7b0*/  MOV R7, R6 ;  /* 0x0000000600077202 */ /* 0x000fce0000000f00 */
.L_x_88:
[----:B-1----:R1:W3:Y:S02]  /*c7c0*/  SYNCS.PHASECHK.TRANS64.TRYWAIT P0, [R2+URZ+0x70], R7 ;  /* 0x00007007020075a7 */ /* 0x0022e400080011ff */
[----:B---3--:R-:W-:Y:S05]  /*c7d0*/  @!P0 NANOSLEEP.SYNCS 0x989680 ;  /* 0x009896800000895d */ /* 0x008fea0003900000 */
[----:B------:R-:W3:Y:S02]  /*c7e0*/  @!P0 SYNCS.PHASECHK.TRANS64 P0, [R2+URZ+0x70], R7 ;  /* 0x00007007020085a7 */ /* 0x000ee400080010ff */
[----:B---3--:R-:W-:Y:S05]  /*c7f0*/  @!P0 BRA `(.L_x_88) ;  /* 0xfffffffc00f08947 */ /* 0x008fea000383ffff */
[----:B------:R-:W-:Y:S05]  /*c800*/  BRA `(.L_x_89) ;  /* 0xffffff6c00d87947 */ /* 0x000fea000383ffff */
.L_x_35:
[----:B------:R-:W-:Y:S02]  /*c810*/  MOV R2, UR5 ;  /* 0x0000000500027c02 */ /* 0x000fe40008000f00 */
[----:B------:R-:W-:-:S07]  /*c820*/  MOV R5, R4 ;  /* 0x0000000400057202 */ /* 0x000fce0000000f00 */
.L_x_90:
[----:B-1----:R1:W3:Y:S02]  /*c830*/  SYNCS.PHASECHK.TRANS64.TRYWAIT P0, [R2+URZ+0x8], R5 ;  /* 0x00000805020075a7 */ /* 0x0022e400080011ff */
[----:B---3--:R-:W-:Y:S05]  /*c840*/  @!P0 NANOSLEEP.SYNCS 0x989680 ;  /* 0x009896800000895d */ /* 0x008fea0003900000 */
[----:B------:R-:W3:Y:S02]  /*c850*/  @!P0 SYNCS.PHASECHK.TRANS64 P0, [R2+URZ+0x8], R5 ;  /* 0x00000805020085a7 */ /* 0x000ee400080010ff */
[----:B---3--:R-:W-:Y:S05]  /*c860*/  @!P0 BRA `(.L_x_90) ;  /* 0xfffffffc00f08947 */ /* 0x008fea000383ffff */
[----:B------:R-:W-:Y:S05]  /*c870*/  BRA `(.L_x_91) ;  /* 0xffffff6c00d47947 */ /* 0x000fea000383ffff */
.L_x_38:
[----:B------:R-:W-:Y:S02]  /*c880*/  MOV R2, UR7 ;  /* 0x0000000700027c02 */ /* 0x000fe40008000f00 */
[----:B------:R-:W-:Y:S02]  /*c890*/  MOV R4, 0x80000000 ;  /* 0x8000000000047802 */ /* 0x000fe40000000f00 */
[----:B------:R-:W-:-:S07]  /*c8a0*/  MOV R5, 0x80000000 ;  /* 0x8000000000057802 */ /* 0x000fce0000000f00 */
.L_x_92:
[----:B-1----:R1:W2:Y:S02]  /*c8b0*/  SYNCS.PHASECHK.TRANS64.TRYWAIT P0, [R2+URZ+0x108], R5 ;  /* 0x00010805020075a7 */ /* 0x0022a400080011ff */
[----:B--2---:R-:W-:Y:S05]  /*c8c0*/  @!P0 NANOSLEEP.SYNCS 0x989680 ;  /* 0x009896800000895d */ /* 0x004fea0003900000 */
[----:B------:R-:W2:Y:S02]  /*c8d0*/  @!P0 SYNCS.PHASECHK.TRANS64 P0, [R2+URZ+0x108], R5 ;  /* 0x00010805020085a7 */ /* 0x000ea400080010ff */
[----:B--2---:R-:W-:Y:S05]  /*c8e0*/  @!P0 BRA `(.L_x_92) ;  /* 0xfffffffc00f08947 */ /* 0x004fea000383ffff */
[----:B------:R-:W-:Y:S05]  /*c8f0*/  BRA `(.L_x_93) ;  /* 0xffffff7000407947 */ /* 0x000fea000383ffff */
.L_x_39:
[----:B------:R-:W-:-:S07]  /*c900*/  MOV R2, UR7 ;  /* 0x0000000700027c02 */ /* 0x000fce0008000f00 */
.L_x_94:
[----:B-1----:R1:W2:Y:S02]  /*c910*/  SYNCS.PHASECHK.TRANS64.TRYWAIT P0, [R2+URZ+0xd0], RZ ;  /* 0x0000d0ff020075a7 */ /* 0x0022a400080011ff */
[----:B--2---:R-:W-:Y:S05]  /*c920*/  @!P0 NANOSLEEP.SYNCS 0x989680 ;  /* 0x009896800000895d */ /* 0x004fea0003900000 */
[----:B------:R-:W2:Y:S02]  /*c930*/  @!P0 SYNCS.PHASECHK.TRANS64 P0, [R2+URZ+0xd0], RZ ;  /* 0x0000d0ff020085a7 */ /* 0x000ea400080010ff */
[----:B--2---:R-:W-:Y:S05]  /*c940*/  @!P0 BRA `(.L_x_94) ;  /* 0xfffffffc00f08947 */ /* 0x004fea000383ffff */
[----:B------:R-:W-:Y:S05]  /*c950*/  BRA `(.L_x_95) ;  /* 0xffffff7000fc7947 */ /* 0x000fea000383ffff */
.L_x_40:
[----:B------:R-:W-:-:S07]  /*c960*/  MOV R2, UR7 ;  /* 0x0000000700027c02 */ /* 0x000fce0008000f00 */
.L_x_96:
[----:B-1----:R1:W2:Y:S02]  /*c970*/  SYNCS.PHASECHK.TRANS64.TRYWAIT P0, [R2+URZ+0x108], RZ ;  /* 0x000108ff020075a7 */ /* 0x0022a400080011ff */
[----:B--2---:R-:W-:Y:S05]  /*c980*/  @!P0 NANOSLEEP.SYNCS 0x989680 ;  /* 0x009896800000895d */ /* 0x004fea0003900000 */
[----:B------:R-:W2:Y:S02]  /*c990*/  @!P0 SYNCS.PHASECHK.TRANS64 P0, [R2+URZ+0x108], RZ ;  /* 0x000108ff020085a7 */ /* 0x000ea400080010ff */
[----:B--2---:R-:W-:Y:S05]  /*c9a0*/  @!P0 BRA `(.L_x_96) ;  /* 0xfffffffc00f08947 */ /* 0x004fea000383ffff */
[----:B------:R-:W-:Y:S05]  /*c9b0*/  BRA `(.L_x_97) ;  /* 0xffffff9800787947 */ /* 0x000fea000383ffff */
.L_x_42:
[----:B------:R-:W-:Y:S02]  /*c9c0*/  MOV R6, UR4 ;  /* 0x0000000400067c02 */ /* 0x000fe40008000f00 */
[----:B------:R-:W-:Y:S02]  /*c9d0*/  MOV R7, UR4 ;  /* 0x0000000400077c02 */ /* 0x000fe40008000f00 */
[----:B------:R-:W-:-:S07]  /*c9e0*/  MOV R4, UR7 ;  /* 0x0000000700047c02 */ /* 0x000fce0008000f00 */
.L_x_98:
[----:B---3--:R3:W4:Y:S02]  /*c9f0*/  SYNCS.PHASECHK.TRANS64.TRYWAIT P0, [R4+URZ+0xd0], R7 ;  /* 0x0000d007040075a7 */ /* 0x00872400080011ff */
[----:B----4-:R-:W-:Y:S05]  /*ca00*/  @!P0 NANOSLEEP.SYNCS 0x989680 ;  /* 0x009896800000895d */ /* 0x010fea0003900000 */
[----:B------:R-:W4:Y:S02]  /*ca10*/  @!P0 SYNCS.PHASECHK.TRANS64 P0, [R4+URZ+0xd0], R7 ;  /* 0x0000d007040085a7 */ /* 0x000f2400080010ff */
[----:B----4-:R-:W-:Y:S05]  /*ca20*/  @!P0 BRA `(.L_x_98) ;  /* 0xfffffffc00f08947 */ /* 0x010fea000383ffff */
[----:B------:R-:W-:Y:S05]  /*ca30*/  BRA `(.L_x_99) ;  /* 0xffffff9800ac7947 */ /* 0x000fea000383ffff */
.L_x_43:
[----:B------:R-:W-:Y:S02]  /*ca40*/  MOV R6, UR4 ;  /* 0x0000000400067c02 */ /* 0x000fe40008000f00 */
[----:B------:R-:W-:Y:S02]  /*ca50*/  MOV R7, UR4 ;  /* 0x0000000400077c02 */ /* 0x000fe40008000f00 */
[----:B------:R-:W-:-:S07]  /*ca60*/  MOV R4, UR7 ;  /* 0x0000000700047c02 */ /* 0x000fce0008000f00 */
.L_x_100:
[----:B-1----:R1:W2:Y:S02]  /*ca70*/  SYNCS.PHASECHK.TRANS64.TRYWAIT P0, [R4+URZ+0x108], R7 ;  /* 0x00010807040075a7 */ /* 0x0022a400080011ff */
[----:B--2---:R-:W-:Y:S05]  /*ca80*/  @!P0 NANOSLEEP.SYNCS 0x989680 ;  /* 0x009896800000895d */ /* 0x004fea0003900000 */
[----:B------:R-:W2:Y:S02]  /*ca90*/  @!P0 SYNCS.PHASECHK.TRANS64 P0, [R4+URZ+0x108], R7 ;  /* 0x00010807040085a7 */ /* 0x000ea400080010ff */
[----:B--2---:R-:W-:Y:S05]  /*caa0*/  @!P0 BRA `(.L_x_100) ;  /* 0xfffffffc00f08947 */ /* 0x004fea000383ffff */
[----:B------:R-:W-:Y:S05]  /*cab0*/  BRA `(.L_x_101) ;  /* 0xffffffbc00047947 */ /* 0x000fea000383ffff */
.L_x_46:
[----:B------:R-:W-:Y:S02]  /*cac0*/  MOV R6, UR4 ;  /* 0x0000000400067c02 */ /* 0x000fe40008000f00 */
[----:B------:R-:W-:Y:S02]  /*cad0*/  MOV R7, UR4 ;  /* 0x0000000400077c02 */ /* 0x000fe40008000f00 */
[----:B------:R-:W-:-:S07]  /*cae0*/  MOV R4, UR7 ;  /* 0x0000000700047c02 */ /* 0x000fce0008000f00 */
.L_x_102:
[----:B-1----:R1:W2:Y:S02]  /*caf0*/  SYNCS.PHASECHK.TRANS64.TRYWAIT P0, [R4+URZ+0xd0], R7 ;  /* 0x0000d007040075a7 */ /* 0x0022a400080011ff */
[----:B--2---:R-:W-:Y:S05]  /*cb00*/  @!P0 NANOSLEEP.SYNCS 0x989680 ;  /* 0x009896800000895d */ /* 0x004fea0003900000 */
[----:B------:R-:W2:Y:S02]  /*cb10*/  @!P0 SYNCS.PHASECHK.TRANS64 P0, [R4+URZ+0xd0], R7 ;  /* 0x0000d007040085a7 */ /* 0x000ea400080010ff */
[----:B--2---:R-:W-:Y:S05]  /*cb20*/  @!P0 BRA `(.L_x_102) ;  /* 0xfffffffc00f08947 */ /* 0x004fea000383ffff */
[----:B------:R-:W-:Y:S05]  /*cb30*/  BRA `(.L_x_103) ;  /* 0xffffffc000687947 */ /* 0x000fea000383ffff */
.L_x_47:
[----:B------:R-:W-:Y:S02]  /*cb40*/  MOV R6, UR4 ;  /* 0x0000000400067c02 */ /* 0x000fe40008000f00 */
[----:B------:R-:W-:Y:S02]  /*cb50*/  MOV R7, UR4 ;  /* 0x0000000400077c02 */ /* 0x000fe40008000f00 */
[----:B------:R-:W-:-:S07]  /*cb60*/  MOV R4, UR7 ;  /* 0x0000000700047c02 */ /* 0x000fce0008000f00 */
.L_x_104:
[----:B-1----:R1:W2:Y:S02]  /*cb70*/  SYNCS.PHASECHK.TRANS64.TRYWAIT P0, [R4+URZ+0x108], R7 ;  /* 0x00010807040075a7 */ /* 0x0022a400080011ff */
[----:B--2---:R-:W-:Y:S05]  /*cb80*/  @!P0 NANOSLEEP.SYNCS 0x989680 ;  /* 0x009896800000895d */ /* 0x004fea0003900000 */
[----:B------:R-:W2:Y:S02]  /*cb90*/  @!P0 SYNCS.PHASECHK.TRANS64 P0, [R4+URZ+0x108], R7 ;  /* 0x00010807040085a7 */ /* 0x000ea400080010ff */
[----:B--2---:R-:W-:Y:S05]  /*cba0*/  @!P0 BRA `(.L_x_104) ;  /* 0xfffffffc00f08947 */ /* 0x004fea000383ffff */
[----:B------:R-:W-:Y:S05]  /*cbb0*/  BRA `(.L_x_105) ;  /* 0xffffffd800f87947 */ /* 0x000fea000383ffff */
.L_x_49:
[----:B------:R-:W-:Y:S02]  /*cbc0*/  MOV R4, UR4 ;  /* 0x0000000400047c02 */ /* 0x000fe40008000f00 */
[----:B------:R-:W-:-:S07]  /*cbd0*/  MOV R5, UR4 ;  /* 0x0000000400057c02 */ /* 0x000fce0008000f00 */
.L_x_106:
[----:B--2---:R2:W3:Y:S02]  /*cbe0*/  SYNCS.PHASECHK.TRANS64.TRYWAIT P0, [R3+URZ+0x108], R5 ;  /* 0x00010805030075a7 */ /* 0x0044e400080011ff */
[----:B---3--:R-:W-:Y:S05]  /*cbf0*/  @!P0 NANOSLEEP.SYNCS 0x989680 ;  /* 0x009896800000895d */ /* 0x008fea0003900000 */
[----:B------:R-:W3:Y:S02]  /*cc00*/  @!P0 SYNCS.PHASECHK.TRANS64 P0, [R3+URZ+0x108], R5 ;  /* 0x00010805030085a7 */ /* 0x000ee400080010ff */
[----:B---3--:R-:W-:Y:S05]  /*cc10*/  @!P0 BRA `(.L_x_106) ;  /* 0xfffffffc00f08947 */ /* 0x008fea000383ffff */
[----:B------:R-:W-:Y:S05]  /*cc20*/  BRA `(.L_x_107) ;  /* 0xffffffe000447947 */ /* 0x000fea000383ffff */
.L_x_54:
[----:B------:R-:W1:Y:S02]  /*cc30*/  SYNCS.PHASECHK.TRANS64.TRYWAIT P0, [UR6+0xf0], RZ ;  /* 0x0000f0ffff0075a7 */ /* 0x000e640008001106 */
[----:B-1----:R-:W-:Y:S05]  /*cc40*/  @!P0 NANOSLEEP.SYNCS 0x989680 ;  /* 0x009896800000895d */ /* 0x002fea0003900000 */
[----:B------:R-:W1:Y:S02]  /*cc50*/  @!P0 SYNCS.PHASECHK.TRANS64 P0, [UR6+0xf0], RZ ;  /* 0x0000f0ffff0085a7 */ /* 0x000e640008001006 */
[----:B-1----:R-:W-:Y:S05]  /*cc60*/  @!P0 BRA `(.L_x_54) ;  /* 0xfffffffc00f08947 */ /* 0x002fea000383ffff */
[----:B------:R-:W-:Y:S05]  /*cc70*/  BRA `(.L_x_108) ;  /* 0xffffffe800e07947 */ /* 0x000fea000383ffff */
.L_x_55:
[----:B------:R-:W-:Y:S01]  /*cc80*/  HFMA2 R4, -RZ, RZ, -0.0 , 0 ;  /* 0x80000000ff047431 */ /* 0x000fe200000001ff */
[----:B------:R-:W-:-:S07]  /*cc90*/  MOV R5, 0x80000000 ;  /* 0x8000000000057802 */ /* 0x000fce0000000f00 */
.L_x_109:
[----:B-1----:R1:W2:Y:S02]  /*cca0*/  SYNCS.PHASECHK.TRANS64.TRYWAIT P0, [UR6+0x118], R5 ;  /* 0x00011805ff0075a7 */ /* 0x0022a40008001106 */
[----:B--2---:R-:W-:Y:S05]  /*ccb0*/  @!P0 NANOSLEEP.SYNCS 0x989680 ;  /* 0x009896800000895d */ /* 0x004fea0003900000 */
[----:B------:R-:W2:Y:S02]  /*ccc0*/  @!P0 SYNCS.PHASECHK.TRANS64 P0, [UR6+0x118], R5 ;  /* 0x00011805ff0085a7 */ /* 0x000ea40008001006 */
[----:B--2---:R-:W-:Y:S05]  /*ccd0*/  @!P0 BRA `(.L_x_109) ;  /* 0xfffffffc00f08947 */ /* 0x004fea000383ffff */
[----:B------:R-:W-:Y:S05]  /*cce0*/  BRA `(.L_x_110) ;  /* 0xffffffe800e47947 */ /* 0x000fea000383ffff */
.L_x_57:
[----:B------:R-:W-:-:S07]  /*ccf0*/  MOV R9, R8 ;  /* 0x0000000800097202 */ /* 0x000fce0000000f00 */
.L_x_111:
[----:B--2---:R2:W3:Y:S02]  /*cd00*/  SYNCS.PHASECHK.TRANS64.TRYWAIT P0, [UR6+0x118], R9 ;  /* 0x00011809ff0075a7 */ /* 0x0044e40008001106 */
[----:B---3--:R-:W-:Y:S05]  /*cd10*/  @!P0 NANOSLEEP.SYNCS 0x989680 ;  /* 0x009896800000895d */ /* 0x008fea0003900000 */
[----:B------:R-:W3:Y:S02]  /*cd20*/  @!P0 SYNCS.PHASECHK.TRANS64 P0, [UR6+0x118], R9 ;  /* 0x00011809ff0085a7 */ /* 0x000ee40008001006 */
[----:B---3--:R-:W-:Y:S05]  /*cd30*/  @!P0 BRA `(.L_x_111) ;  /* 0xfffffffc00f08947 */ /* 0x008fea000383ffff */
[----:B------:R-:W-:Y:S05]  /*cd40*/  BRA `(.L_x_112) ;  /* 0xfffffff000d07947 */ /* 0x000fea000383ffff */
        .weak           $__internal_0_$__cuda_sm10x_tcgen05_guardrail_trap_col_being_dealloced_not_returned_by_alloc
        .type           $__internal_0_$__cuda_sm10x_tcgen05_guardrail_trap_col_being_dealloced_not_returned_by_alloc,@function
        .size           $__internal_0_$__cuda_sm10x_tcgen05_guardrail_trap_col_being_dealloced_not_returned_by_alloc,($__internal_1_$__cuda_sm10x_tcgen05_guardrail_trap_phase_invalid_during_alloc - $__internal_0_$__cuda_sm10x_tcgen05_guardrail_trap_col_being_dealloced_not_returned_by_alloc)
$__internal_0_$__cuda_sm10x_tcgen05_guardrail_trap_col_being_dealloced_not_returned_by_alloc:
[----:B------:R-:W-:Y:S05]  /*cd50*/  BPT.TRAP 0x1 ;  /* 0x000000040000795c */ /* 0x000fea0000300000 */
[----:B------:R-:W-:-:S04]  /*cd60*/  HFMA2 R3, -RZ, RZ, 0, 0 ;  /* 0x00000000ff037431 */ /* 0x000fc800000001ff */
[----:B------:R-:W-:Y:S05]  /*cd70*/  RET.REL.NODEC R2 `(kernel_cutlass_kernel_flash_attncuteflash_fwd_sm100FlashAttentionForwardSm100_object_at__tensor0000o6411101213_tensor0000o6411101213_tensor0000o6410111213_tensor0000o6411101213_tensorptrf_0) ;  /* 0xffffff3002a07950 */ /* 0x000fea0003c3ffff */
        .weak           $__internal_1_$__cuda_sm10x_tcgen05_guardrail_trap_phase_invalid_during_alloc
        .type           $__internal_1_$__cuda_sm10x_tcgen05_guardrail_trap_phase_invalid_during_alloc,@function
        .size           $__internal_1_$__cuda_sm10x_tcgen05_guardrail_trap_phase_invalid_during_alloc,($__internal_2_$__cuda_sm10x_tcgen05_guardrail_trap_unallocated_columns_being_dealloced - $__internal_1_$__cuda_sm10x_tcgen05_guardrail_trap_phase_invalid_during_alloc)
$__internal_1_$__cuda_sm10x_tcgen05_guardrail_trap_phase_invalid_during_alloc:
[----:B------:R-:W-:Y:S05]  /*cd80*/  BPT.TRAP 0x1 ;  /* 0x000000040000795c */ /* 0x000fea0000300000 */
[----:B------:R-:W-:-:S04]  /*cd90*/  MOV R3, 0x0 ;  /* 0x0000000000037802 */ /* 0x000fc80000000f00 */
[----:B------:R-:W-:Y:S05]  /*cda0*/  RET.REL.NODEC R2 `(kernel_cutlass_kernel_flash_attncuteflash_fwd_sm100FlashAttentionForwardSm100_object_at__tensor0000o6411101213_tensor0000o6411101213_tensor0000o6410111213_tensor0000o6411101213_tensorptrf_0) ;  /* 0xffffff3002947950 */ /* 0x000fea0003c3ffff */
        .weak           $__internal_2_$__cuda_sm10x_tcgen05_guardrail_trap_unallocated_columns_being_dealloced
        .type           $__internal_2_$__cuda_sm10x_tcgen05_guardrail_trap_unallocated_columns_being_dealloced,@function
        .size           $__internal_2_$__cuda_sm10x_tcgen05_guardrail_trap_unallocated_columns_being_dealloced,(.L_x_128 - $__internal_2_$__cuda_sm10x_tcgen05_guardrail_trap_unallocated_columns_being_dealloced)
$__internal_2_$__cuda_sm10x_tcgen05_guardrail_trap_unallocated_columns_being_dealloced:
[----:B------:R-:W-:Y:S05]  /*cdb0*/  BPT.TRAP 0x1 ;  /* 0x000000040000795c */ /* 0x000fea0000300000 */
[----:B------:R-:W-:-:S04]  /*cdc0*/  HFMA2 R3, -RZ, RZ, 0, 0 ;  /* 0x00000000ff037431 */ /* 0x000fc800000001ff */
[----:B------:R-:W-:Y:S05]  /*cdd0*/  RET.REL.NODEC R2 `(kernel_cutlass_kernel_flash_attncuteflash_fwd_sm100FlashAttentionForwardSm100_object_at__tensor0000o6411101213_tensor0000o6411101213_tensor0000o6410111213_tensor0000o6411101213_tensorptrf_0) ;  /* 0xffffff3002887950 */ /* 0x000fea0003c3ffff */
.L_x_113:
[----:B------:R-:W-:-:S00]  /*cde0*/  BRA `(.L_x_113) ;  /* 0xfffffffc00fc7947 */ /* 0x000fc0000383ffff */
[----:B------:R-:W-:-:S00]  /*cdf0*/  NOP ;  /* 0x0000000000007918 */ /* 0x000fc00000000000 */
        /* <DEDUP_REMOVED lines=8> */
.L_x_128:


//--------------------- .nv.shared.kernel_cutlass_kernel_flash_attncuteflash_fwd_sm100FlashAttentionForwardSm100_object_at__tensor0000o6411101213_tensor0000o6411101213_tensor0000o6410111213_tensor0000o6411101213_tensorptrf_0 --------------------------
	.section	.nv.shared.kernel_cutlass_kernel_flash_attncuteflash_fwd_sm100FlashAttentionForwardSm100_object_at__tensor0000o6411101213_tensor0000o6411101213_tensor0000o6410111213_tensor0000o6411101213_tensorptrf_0,"aw",@nobits
	.sectionflags	@""
	.align	1024
	.zero		1024


//--------------------- .nv.shared.reserved.0     --------------------------
	.section	.nv.shared.reserved.0,"aw",@nobits
	.align	8
	.weak		__nv_reservedSMEM_offset_0_alias
	.size		__nv_reservedSMEM_offset_0_alias, 0, 64
	.other		__nv_reservedSMEM_offset_0_alias,@"STO_CUDA_RESERVED_SHARED STV_DEFAULT"
__nv_reservedSMEM_offset_0_alias:
	.zero		0
.nv.shared.reserved.0:
	.zero		64
	.weak		__nv_reservedSMEM_allocation_phase
	.type		__nv_reservedSMEM_allocation_phase,@object
	.size		__nv_reservedSMEM_allocation_phase,(.L_0 - __nv_reservedSMEM_allocation_phase)
__nv_reservedSMEM_allocation_phase:
	.zero		1
.L_0:
	.zero		7
	.weak		__nv_reservedSMEM_devtool_atexit_pc
	.type		__nv_reservedSMEM_devtool_atexit_pc,@object
	.size		__nv_reservedSMEM_devtool_atexit_pc,(__nv_reservedSMEM_allocation_mask - __nv_reservedSMEM_devtool_atexit_pc)
__nv_reservedSMEM_devtool_atexit_pc:
	.zero		8
	.weak		__nv_reservedSMEM_allocation_mask
	.type		__nv_reservedSMEM_allocation_mask,@object
	.size		__nv_reservedSMEM_allocation_mask,(.L_2 - __nv_reservedSMEM_allocation_mask)
__nv_reservedSMEM_allocation_mask:
	.zero		4
.L_2:


//--------------------- .nv.constant0.kernel_cutlass_kernel_flash_attncuteflash_fwd_sm100FlashAttentionForwardSm100_object_at__tensor0000o6411101213_tensor0000o6411101213_tensor0000o6410111213_tensor0000o6411101213_tensorptrf_0 --------------------------
	.section	.nv.constant0.kernel_cutlass_kernel_flash_attncuteflash_fwd_sm100FlashAttentionForwardSm100_object_at__tensor0000o6411101213_tensor0000o6411101213_tensor0000o6410111213_tensor0000o6411101213_tensorptrf_0,"a",@progbits
	.sectionflags	@""
	.align	4
.nv.constant0.kernel_cutlass_kernel_flash_attncuteflash_fwd_sm100FlashAttentionForwardSm100_object_at__tensor0000o6411101213_tensor0000o6411101213_tensor0000o6410111213_tensor0000o6411101213_tensorptrf_0:
	.zero		1640


//--------------------- SYMBOLS --------------------------

	.type		.nv.reservedSmem.offset0,@object
	.size		.nv.reservedSmem.offset0,0x4
	.type		.nv.reservedSmem.cap,@object
	.size		.nv.reservedSmem.cap,0x4
